// auto-generated by cutlass_sweep.fmha — config: {"arch": "sm_90", "direction": "fwd", "dtype": "bf16", "head_dim": 48, "mask": "causal", "schedule": "tma", "tile_kv": 128, "tile_q": 64}
#include "cutlass/cutlass.h"
#include "cute/tensor.hpp"
#include "cutlass/device_kernel.h"
#include "cutlass/kernel_hardware_info.h"
#include "88_hopper_fmha/collective/fmha_fusion.hpp"
#include "88_hopper_fmha/kernel/fmha_kernel_builder.hpp"

using namespace cute;
using Element = cutlass::bfloat16_t;
using TileShape = Shape<_64, _128, _48>;
using StrideQ = cute::tuple<int, _1, cute::tuple<int, int>>;
using StrideK = cute::tuple<int, _1, cute::tuple<int, int>>;
using StrideV = cute::tuple<int, cute::_1, cute::tuple<int, int>>;

using Kernel = typename cutlass::fmha::kernel::FmhaBuilder<
    Element, float, float,
    TileShape, StrideQ, StrideK, StrideV,
    cutlass::fmha::collective::CausalFusion,
    cutlass::gemm::KernelTma
  >::Kernel;

auto* _anchor = &cutlass::device_kernel<Kernel>;


// ===== COMPILED SASS (sm_90a) =====

	.target	sm_90a

	.elftype	@"ET_EXEC"


//--------------------- .note.nv.tkinfo           --------------------------
	.section	.note.nv.tkinfo,"",@"SHT_NOTE"
	.sectionflags	@"SHF_NOTE_NV_TKINFO"
	.tkinfo
        /*0018*/ 	.word	0x00000002
        /*0030*/ 	.string	""
        /*0030*/ 	.string	"ptxas"
        /*0030*/ 	.string	"Cuda compilation tools, release 13.0, V13.0.88"
        /*0030*/ 	.string	"Build cuda_13.0.r13.0/compiler.36424714_0"
        /*0030*/ 	.string	"-arch sm_90a -m 64 "



//--------------------- .note.nv.cuinfo           --------------------------
	.section	.note.nv.cuinfo,"",@"SHT_NOTE"
	.sectionflags	@"SHF_NOTE_NV_CUINFO"
        /*0018*/ 	.short	0x0002
        /*001a*/ 	.short	0x005a
        /*001c*/ 	.short	0x0082
	.zero		2


//--------------------- .nv.info                  --------------------------
	.section	.nv.info,"",@"SHT_CUDA_INFO"
	.align	4


	//----- nvinfo : EIATTR_REGCOUNT
	.align		4
        /*0000*/ 	.byte	0x04, 0x2f
        /*0002*/ 	.short	(.L_16 - .L_15)
	.align		4
.L_15:
        /*0004*/ 	.word	index@(_ZN7cutlass13device_kernelINS_4fmha6kernel13FmhaKernelTmaINS1_10collective15FmhaMainloopTmaINS_10bfloat16_tEfN4cute5tupleIJNS7_1CILi64EEENS9_ILi128EEENS9_ILi48EEEEEENS4_12CausalFusionEJEEENS4_15FmhaFwdEpilogueIS6_fNS8_IJSA_SC_SB_EEEEEJEEEEEvNT_6ParamsE)
        /*0008*/ 	.word	0x0000007e


	//----- nvinfo : EIATTR_FRAME_SIZE
	.align		4
.L_16:
        /*000c*/ 	.byte	0x04, 0x11
        /*000e*/ 	.short	(.L_18 - .L_17)
	.align		4
.L_17:
        /*0010*/ 	.word	index@($__internal_0_$__cuda_sm20_rcp_rn_f32_slowpath)
        /*0014*/ 	.word	0x00000000


	//----- nvinfo : EIATTR_FRAME_SIZE
	.align		4
.L_18:
        /*0018*/ 	.byte	0x04, 0x11
        /*001a*/ 	.short	(.L_20 - .L_19)
	.align		4
.L_19:
        /*001c*/ 	.word	index@(_ZN7cutlass13device_kernelINS_4fmha6kernel13FmhaKernelTmaINS1_10collective15FmhaMainloopTmaINS_10bfloat16_tEfN4cute5tupleIJNS7_1CILi64EEENS9_ILi128EEENS9_ILi48EEEEEENS4_12CausalFusionEJEEENS4_15FmhaFwdEpilogueIS6_fNS8_IJSA_SC_SB_EEEEEJEEEEEvNT_6ParamsE)
        /*0020*/ 	.word	0x00000000


	//----- nvinfo : EIATTR_MIN_STACK_SIZE
	.align		4
.L_20:
        /*0024*/ 	.byte	0x04, 0x12
        /*0026*/ 	.short	(.L_22 - .L_21)
	.align		4
.L_21:
        /*0028*/ 	.word	index@(_ZN7cutlass13device_kernelINS_4fmha6kernel13FmhaKernelTmaINS1_10collective15FmhaMainloopTmaINS_10bfloat16_tEfN4cute5tupleIJNS7_1CILi64EEENS9_ILi128EEENS9_ILi48EEEEEENS4_12CausalFusionEJEEENS4_15FmhaFwdEpilogueIS6_fNS8_IJSA_SC_SB_EEEEEJEEEEEvNT_6ParamsE)
        /*002c*/ 	.word	0x00000000
.L_22:


//--------------------- .nv.compat                --------------------------
	.section	.nv.compat,"",@"SHT_CUDA_COMPAT_INFO"
	.align	4
        /*0000*/ 	.byte	0x02, 0x09, 0x01, 0x00, 0x02, 0x02, 0x04, 0x00, 0x02, 0x05, 0x05, 0x00, 0x03, 0x07, 0x01, 0x01
        /*0010*/ 	.byte	0x02, 0x03, 0x01, 0x00, 0x02, 0x06, 0x01, 0x00, 0x04, 0x0b, 0x08, 0x00, 0x00, 0x00, 0x00, 0x00
        /*0020*/ 	.byte	0x00, 0x00, 0x00, 0x00


//--------------------- .nv.info._ZN7cutlass13device_kernelINS_4fmha6kernel13FmhaKernelTmaINS1_10collective15FmhaMainloopTmaINS_10bfloat16_tEfN4cute5tupleIJNS7_1CILi64EEENS9_ILi128EEENS9_ILi48EEEEEENS4_12CausalFusionEJEEENS4_15FmhaFwdEpilogueIS6_fNS8_IJSA_SC_SB_EEEEEJEEEEEvNT_6ParamsE --------------------------
	.section	.nv.info._ZN7cutlass13device_kernelINS_4fmha6kernel13FmhaKernelTmaINS1_10collective15FmhaMainloopTmaINS_10bfloat16_tEfN4cute5tupleIJNS7_1CILi64EEENS9_ILi128EEENS9_ILi48EEEEEENS4_12CausalFusionEJEEENS4_15FmhaFwdEpilogueIS6_fNS8_IJSA_SC_SB_EEEEEJEEEEEvNT_6ParamsE,"",@"SHT_CUDA_INFO"
	.sectionflags	@""
	.align	4


	//----- nvinfo : EIATTR_CUDA_API_VERSION
	.align		4
        /*0000*/ 	.byte	0x04, 0x37
        /*0002*/ 	.short	(.L_24 - .L_23)
.L_23:
        /*0004*/ 	.word	0x00000082


	//----- nvinfo : EIATTR_KPARAM_INFO
	.align		4
.L_24:
        /*0008*/ 	.byte	0x04, 0x17
        /*000a*/ 	.short	(.L_26 - .L_25)
.L_25:
        /*000c*/ 	.word	0x00000000
        /*0010*/ 	.short	0x0000
        /*0012*/ 	.short	0x0070
        /*0014*/ 	.byte	0x00, 0xf0, 0x01, 0x20


	//----- nvinfo : EIATTR_SPARSE_MMA_MASK
	.align		4
.L_26:
        /*0018*/ 	.byte	0x03, 0x50
        /*001a*/ 	.short	0x0000


	//----- nvinfo : EIATTR_MAXREG_COUNT
	.align		4
        /*001c*/ 	.byte	0x03, 0x1b
        /*001e*/ 	.short	0x00ff


	//----- nvinfo : EIATTR_NUM_BARRIERS
	.align		4
        /*0020*/ 	.byte	0x02, 0x4c
        /*0022*/ 	.byte	0x02
	.zero		1


	//----- nvinfo : EIATTR_EXTERNS
	.align		4
        /*0024*/ 	.byte	0x04, 0x0f
        /*0026*/ 	.short	(.L_28 - .L_27)


	//   ....[0]....
	.align		4
.L_27:
        /*0028*/ 	.word	index@(__assertfail)


	//----- nvinfo : EIATTR_MERCURY_ISA_VERSION
	.align		4
.L_28:
        /*002c*/ 	.byte	0x03, 0x5f
        /*002e*/ 	.short	0x0101


	//----- nvinfo : EIATTR_COOP_GROUP_MASK_REGIDS
	.align		4
        /*0030*/ 	.byte	0x04, 0x29
        /*0032*/ 	.short	(.L_30 - .L_29)


	//   ....[0]....
.L_29:
        /*0034*/ 	.word	0xffffffff


	//   ....[1]....
        /*0038*/ 	.word	0xffffffff


	//   ....[2]....
        /*003c*/ 	.word	0xffffffff


	//   ....[3]....
        /*0040*/ 	.word	0xffffffff


	//   ....[4]....
        /*0044*/ 	.word	0xffffffff


	//   ....[5]....
        /*0048*/ 	.word	0xffffffff


	//   ....[6]....
        /*004c*/ 	.word	0xffffffff


	//   ....[7]....
        /*0050*/ 	.word	0xffffffff


	//   ....[8]....
        /*0054*/ 	.word	0xffffffff


	//   ....[9]....
        /*0058*/ 	.word	0xffffffff


	//   ....[10]....
        /*005c*/ 	.word	0xffffffff


	//   ....[11]....
        /*0060*/ 	.word	0xffffffff


	//   ....[12]....
        /*0064*/ 	.word	0xffffffff


	//   ....[13]....
        /*0068*/ 	.word	0xffffffff


	//   ....[14]....
        /*006c*/ 	.word	0xffffffff


	//   ....[15]....
        /*0070*/ 	.word	0xffffffff


	//   ....[16]....
        /*0074*/ 	.word	0xffffffff


	//   ....[17]....
        /*0078*/ 	.word	0xffffffff


	//   ....[18]....
        /*007c*/ 	.word	0xffffffff


	//   ....[19]....
        /*0080*/ 	.word	0xffffffff


	//   ....[20]....
        /*0084*/ 	.word	0xffffffff


	//----- nvinfo : EIATTR_COOP_GROUP_INSTR_OFFSETS
	.align		4
.L_30:
        /*0088*/ 	.byte	0x04, 0x28
        /*008a*/ 	.short	(.L_32 - .L_31)


	//   ....[0]....
.L_31:
        /*008c*/ 	.word	0x00000050


	//   ....[1]....
        /*0090*/ 	.word	0x00000140


	//   ....[2]....
        /*0094*/ 	.word	0x00000270


	//   ....[3]....
        /*0098*/ 	.word	0x00000410


	//   ....[4]....
        /*009c*/ 	.word	0x000005a0


	//   ....[5]....
        /*00a0*/ 	.word	0x00002470


	//   ....[6]....
        /*00a4*/ 	.word	0x00002540


	//   ....[7]....
        /*00a8*/ 	.word	0x00002d90


	//   ....[8]....
        /*00ac*/ 	.word	0x00002ee0


	//   ....[9]....
        /*00b0*/ 	.word	0x00005470


	//   ....[10]....
        /*00b4*/ 	.word	0x00005480


	//   ....[11]....
        /*00b8*/ 	.word	0x000054b0


	//   ....[12]....
        /*00bc*/ 	.word	0x000054c0


	//   ....[13]....
        /*00c0*/ 	.word	0x00009320


	//   ....[14]....
        /*00c4*/ 	.word	0x00009330


	//   ....[15]....
        /*00c8*/ 	.word	0x00009360


	//   ....[16]....
        /*00cc*/ 	.word	0x00009370


	//   ....[17]....
        /*00d0*/ 	.word	0x0000c0a0


	//   ....[18]....
        /*00d4*/ 	.word	0x0000c0e0


	//   ....[19]....
        /*00d8*/ 	.word	0x0000c130


	//   ....[20]....
        /*00dc*/ 	.word	0x0000c140


	//----- nvinfo : EIATTR_SYSCALL_OFFSETS
	.align		4
.L_32:
        /*00e0*/ 	.byte	0x04, 0x46
        /*00e2*/ 	.short	(.L_34 - .L_33)


	//   ....[0]....
.L_33:
        /*00e4*/ 	.word	0x0000ca00


	//   ....[1]....
        /*00e8*/ 	.word	0x0000cb20


	//----- nvinfo : EIATTR_MBARRIER_INSTR_OFFSETS
	.align		4
.L_34:
        /*00ec*/ 	.byte	0x04, 0x39
        /*00ee*/ 	.short	(.L_36 - .L_35)


	//   ....[0]....
.L_35:
        /*00f0*/ 	.word	0x00000240
        /*00f4*/ 	.word	0x000000ff
        /*00f8*/ 	.word	0x0000d840
        /*00fc*/ 	.short	0x0100
        /*00fe*/ 	.byte	0x08
	.zero		1


	//   ....[1]....
        /*0100*/ 	.word	0x00000250
        /*0104*/ 	.word	0x000000ff
        /*0108*/ 	.word	0x0000d848
        /*010c*/ 	.short	0x0100
        /*010e*/ 	.byte	0x08
	.zero		1


	//   ....[2]....
        /*0110*/ 	.word	0x00000380
        /*0114*/ 	.word	0x000000ff
        /*0118*/ 	.word	0x0000d800
        /*011c*/ 	.short	0x0100
        /*011e*/ 	.byte	0x08
	.zero		1


	//   ....[3]....
        /*0120*/ 	.word	0x00000390
        /*0124*/ 	.word	0x000000ff
        /*0128*/ 	.word	0x0000d820
        /*012c*/ 	.short	0x0100
        /*012e*/ 	.byte	0x08
	.zero		1


	//   ....[4]....
        /*0130*/ 	.word	0x000003a0
        /*0134*/ 	.word	0x000000ff
        /*0138*/ 	.word	0x0000d808
        /*013c*/ 	.short	0x0100
        /*013e*/ 	.byte	0x08
	.zero		1


	//   ....[5]....
        /*0140*/ 	.word	0x000003b0
        /*0144*/ 	.word	0x000000ff
        /*0148*/ 	.word	0x0000d828
        /*014c*/ 	.short	0x0100
        /*014e*/ 	.byte	0x08
	.zero		1


	//   ....[6]....
        /*0150*/ 	.word	0x000003c0
        /*0154*/ 	.word	0x000000ff
        /*0158*/ 	.word	0x0000d810
        /*015c*/ 	.short	0x0100
        /*015e*/ 	.byte	0x08
	.zero		1


	//   ....[7]....
        /*0160*/ 	.word	0x000003d0
        /*0164*/ 	.word	0x000000ff
        /*0168*/ 	.word	0x0000d830
        /*016c*/ 	.short	0x0100
        /*016e*/ 	.byte	0x08
	.zero		1


	//   ....[8]....
        /*0170*/ 	.word	0x000003e0
        /*0174*/ 	.word	0x000000ff
        /*0178*/ 	.word	0x0000d818
        /*017c*/ 	.short	0x0100
        /*017e*/ 	.byte	0x08
	.zero		1


	//   ....[9]....
        /*0180*/ 	.word	0x000003f0
        /*0184*/ 	.word	0x000000ff
        /*0188*/ 	.word	0x0000d838
        /*018c*/ 	.short	0x0100
        /*018e*/ 	.byte	0x08
	.zero		1


	//   ....[10]....
        /*0190*/ 	.word	0x00000520
        /*0194*/ 	.word	0x000000ff
        /*0198*/ 	.word	0x0000d850
        /*019c*/ 	.short	0x0100
        /*019e*/ 	.byte	0x08
	.zero		1


	//   ....[11]....
        /*01a0*/ 	.word	0x00000530
        /*01a4*/ 	.word	0x000000ff
        /*01a8*/ 	.word	0x0000d868
        /*01ac*/ 	.short	0x0100
        /*01ae*/ 	.byte	0x08
	.zero		1


	//   ....[12]....
        /*01b0*/ 	.word	0x00000540
        /*01b4*/ 	.word	0x000000ff
        /*01b8*/ 	.word	0x0000d858
        /*01bc*/ 	.short	0x0100
        /*01be*/ 	.byte	0x08
	.zero		1


	//   ....[13]....
        /*01c0*/ 	.word	0x00000550
        /*01c4*/ 	.word	0x000000ff
        /*01c8*/ 	.word	0x0000d870
        /*01cc*/ 	.short	0x0100
        /*01ce*/ 	.byte	0x08
	.zero		1


	//   ....[14]....
        /*01d0*/ 	.word	0x00000560
        /*01d4*/ 	.word	0x000000ff
        /*01d8*/ 	.word	0x0000d860
        /*01dc*/ 	.short	0x0100
        /*01de*/ 	.byte	0x08
	.zero		1


	//   ....[15]....
        /*01e0*/ 	.word	0x00000570
        /*01e4*/ 	.word	0x000000ff
        /*01e8*/ 	.word	0x0000d878
        /*01ec*/ 	.short	0x0100
        /*01ee*/ 	.byte	0x08
	.zero		1


	//   ....[16]....
        /*01f0*/ 	.word	0x00000780
        /*01f4*/ 	.word	0x00000004
        /*01f8*/ 	.word	0x0000d848
        /*01fc*/ 	.short	0x010a
        /*01fe*/ 	.byte	0x3f
	.zero		1


	//   ....[17]....
        /*0200*/ 	.word	0x00000ad0
        /*0204*/ 	.word	0x00000004
        /*0208*/ 	.word	0x0000d820
        /*020c*/ 	.short	0x010a
        /*020e*/ 	.byte	0x3f
	.zero		1


	//   ....[18]....
        /*0210*/ 	.word	0x00000d90
        /*0214*/ 	.word	0x00000003
        /*0218*/ 	.word	0x0000d820
        /*021c*/ 	.short	0x010a
        /*021e*/ 	.byte	0x3f
	.zero		1


	//   ....[19]....
        /*0220*/ 	.word	0x000010a0
        /*0224*/ 	.word	0x00000003
        /*0228*/ 	.word	0x0000d820
        /*022c*/ 	.short	0x010a
        /*022e*/ 	.byte	0x3f
	.zero		1


	//   ....[20]....
        /*0230*/ 	.word	0x000013c0
        /*0234*/ 	.word	0x00000008
        /*0238*/ 	.word	0x0000d820
        /*023c*/ 	.short	0x010a
        /*023e*/ 	.byte	0x3f
	.zero		1


	//   ....[21]....
        /*0240*/ 	.word	0x00001720
        /*0244*/ 	.word	0x00000002
        /*0248*/ 	.word	0x0000d840
        /*024c*/ 	.short	0x010a
        /*024e*/ 	.byte	0x3f
	.zero		1


	//   ....[22]....
        /*0250*/ 	.word	0x00001800
        /*0254*/ 	.word	0x00000002
        /*0258*/ 	.word	0x0000d800
        /*025c*/ 	.short	0x010a
        /*025e*/ 	.byte	0x3f
	.zero		1


	//   ....[23]....
        /*0260*/ 	.word	0x00004220
        /*0264*/ 	.word	0x00000002
        /*0268*/ 	.word	0x0000d808
        /*026c*/ 	.short	0x010a
        /*026e*/ 	.byte	0x3f
	.zero		1


	//   ....[24]....
        /*0270*/ 	.word	0x00004ab0
        /*0274*/ 	.word	0x00000015
        /*0278*/ 	.word	0x00000000
        /*027c*/ 	.short	0x0101
        /*027e*/ 	.byte	0x3f
	.zero		1


	//   ....[25]....
        /*0280*/ 	.word	0x00004b80
        /*0284*/ 	.word	0x00000016
        /*0288*/ 	.word	0x0000d800
        /*028c*/ 	.short	0x010a
        /*028e*/ 	.byte	0x3f
	.zero		1


	//   ....[26]....
        /*0290*/ 	.word	0x00004d40
        /*0294*/ 	.word	0x00000011
        /*0298*/ 	.word	0x0000d820
        /*029c*/ 	.short	0x010a
        /*029e*/ 	.byte	0x3f
	.zero		1


	//   ....[27]....
        /*02a0*/ 	.word	0x000055d0
        /*02a4*/ 	.word	0x00000071
        /*02a8*/ 	.word	0x00000000
        /*02ac*/ 	.short	0x0101
        /*02ae*/ 	.byte	0x3f
	.zero		1


	//   ....[28]....
        /*02b0*/ 	.word	0x000057e0
        /*02b4*/ 	.word	0x00000072
        /*02b8*/ 	.word	0x0000d800
        /*02bc*/ 	.short	0x010a
        /*02be*/ 	.byte	0x3f
	.zero		1


	//   ....[29]....
        /*02c0*/ 	.word	0x00007b60
        /*02c4*/ 	.word	0x00000018
        /*02c8*/ 	.word	0x00000000
        /*02cc*/ 	.short	0x0101
        /*02ce*/ 	.byte	0x3f
	.zero		1


	//   ....[30]....
        /*02d0*/ 	.word	0x00007c00
        /*02d4*/ 	.word	0x00000015
        /*02d8*/ 	.word	0x0000d820
        /*02dc*/ 	.short	0x010a
        /*02de*/ 	.byte	0x3f
	.zero		1


	//   ....[31]....
        /*02e0*/ 	.word	0x00007fc0
        /*02e4*/ 	.word	0x00000018
        /*02e8*/ 	.word	0x0000d800
        /*02ec*/ 	.short	0x010a
        /*02ee*/ 	.byte	0x3f
	.zero		1


	//   ....[32]....
        /*02f0*/ 	.word	0x000081f0
        /*02f4*/ 	.word	0x00000011
        /*02f8*/ 	.word	0x0000d820
        /*02fc*/ 	.short	0x010a
        /*02fe*/ 	.byte	0x3f
	.zero		1


	//   ....[33]....
        /*0300*/ 	.word	0x000094a0
        /*0304*/ 	.word	0x00000072
        /*0308*/ 	.word	0x00000000
        /*030c*/ 	.short	0x0101
        /*030e*/ 	.byte	0x3f
	.zero		1


	//   ....[34]....
        /*0310*/ 	.word	0x000096d0
        /*0314*/ 	.word	0x00000016
        /*0318*/ 	.word	0x0000d800
        /*031c*/ 	.short	0x010a
        /*031e*/ 	.byte	0x3f
	.zero		1


	//   ....[35]....
        /*0320*/ 	.word	0x0000bc20
        /*0324*/ 	.word	0x00000007
        /*0328*/ 	.word	0x00000000
        /*032c*/ 	.short	0x0101
        /*032e*/ 	.byte	0x3f
	.zero		1


	//   ....[36]....
        /*0330*/ 	.word	0x0000bca0
        /*0334*/ 	.word	0x00000007
        /*0338*/ 	.word	0x0000d820
        /*033c*/ 	.short	0x010a
        /*033e*/ 	.byte	0x3f
	.zero		1


	//----- nvinfo : EIATTR_NUM_MBARRIERS
	.align		4
.L_36:
        /*0340*/ 	.byte	0x03, 0x38
        /*0342*/ 	.short	0x0010


	//----- nvinfo : EIATTR_EXIT_INSTR_OFFSETS
	.align		4
        /*0344*/ 	.byte	0x04, 0x1c
        /*0346*/ 	.short	(.L_38 - .L_37)


	//   ....[0]....
.L_37:
        /*0348*/ 	.word	0x0000d340


	//----- nvinfo : EIATTR_MAX_THREADS
	.align		4
.L_38:
        /*034c*/ 	.byte	0x04, 0x05
        /*034e*/ 	.short	(.L_40 - .L_39)
.L_39:
        /*0350*/ 	.word	0x00000080
        /*0354*/ 	.word	0x00000001
        /*0358*/ 	.word	0x00000001


	//----- nvinfo : EIATTR_CRS_STACK_SIZE
	.align		4
.L_40:
        /*035c*/ 	.byte	0x04, 0x1e
        /*035e*/ 	.short	(.L_42 - .L_41)
.L_41:
        /*0360*/ 	.word	0x00000000


	//----- nvinfo : EIATTR_CBANK_PARAM_SIZE
	.align		4
.L_42:
        /*0364*/ 	.byte	0x03, 0x19
        /*0366*/ 	.short	0x0870


	//----- nvinfo : EIATTR_PARAM_CBANK
	.align		4
        /*0368*/ 	.byte	0x04, 0x0a
        /*036a*/ 	.short	(.L_44 - .L_43)
	.align		4
.L_43:
        /*036c*/ 	.word	index@(.nv.constant0._ZN7cutlass13device_kernelINS_4fmha6kernel13FmhaKernelTmaINS1_10collective15FmhaMainloopTmaINS_10bfloat16_tEfN4cute5tupleIJNS7_1CILi64EEENS9_ILi128EEENS9_ILi48EEEEEENS4_12CausalFusionEJEEENS4_15FmhaFwdEpilogueIS6_fNS8_IJSA_SC_SB_EEEEEJEEEEEvNT_6ParamsE)
        /*0370*/ 	.short	0x0210
        /*0372*/ 	.short	0x0870


	//----- nvinfo : EIATTR_SW_WAR
	.align		4
.L_44:
        /*0374*/ 	.byte	0x04, 0x36
        /*0376*/ 	.short	(.L_46 - .L_45)
.L_45:
        /*0378*/ 	.word	0x00000008
.L_46:


//--------------------- .nv.callgraph             --------------------------
	.section	.nv.callgraph,"",@"SHT_CUDA_CALLGRAPH"
	.align	4
	.sectionentsize	8
	.align		4
        /*0000*/ 	.word	0x00000000
	.align		4
        /*0004*/ 	.word	0xffffffff
	.align		4
        /*0008*/ 	.word	index@(_ZN7cutlass13device_kernelINS_4fmha6kernel13FmhaKernelTmaINS1_10collective15FmhaMainloopTmaINS_10bfloat16_tEfN4cute5tupleIJNS7_1CILi64EEENS9_ILi128EEENS9_ILi48EEEEEENS4_12CausalFusionEJEEENS4_15FmhaFwdEpilogueIS6_fNS8_IJSA_SC_SB_EEEEEJEEEEEvNT_6ParamsE)
	.align		4
        /*000c*/ 	.word	index@(__assertfail)
	.align		4
        /*0010*/ 	.word	0x00000000
	.align		4
        /*0014*/ 	.word	0xfffffffe
	.align		4
        /*0018*/ 	.word	0x00000000
	.align		4
        /*001c*/ 	.word	0xfffffffd
	.align		4
        /*0020*/ 	.word	0x00000000
	.align		4
        /*0024*/ 	.word	0xfffffffc


//--------------------- .nv.constant4             --------------------------
	.section	.nv.constant4,"a",@progbits
	.align	8
	.align		8
.nv.constant4:
        /*0000*/ 	.dword	__assertfail
	.align		8
        /*0008*/ 	.dword	__unnamed_1
	.align		8
        /*0010*/ 	.dword	__unnamed_2
	.align		8
        /*0018*/ 	.dword	_ZN39_INTERNAL_0f529215_4_k_cu_03ed9063_29614cuda3std3__45__cpo5beginE
	.align		8
        /*0020*/ 	.dword	_ZN39_INTERNAL_0f529215_4_k_cu_03ed9063_29614cuda3std3__45__cpo3endE
	.align		8
        /*0028*/ 	.dword	_ZN39_INTERNAL_0f529215_4_k_cu_03ed9063_29614cuda3std3__45__cpo6cbeginE
	.align		8
        /*0030*/ 	.dword	_ZN39_INTERNAL_0f529215_4_k_cu_03ed9063_29614cuda3std3__45__cpo4cendE
	.align		8
        /*0038*/ 	.dword	_ZN39_INTERNAL_0f529215_4_k_cu_03ed9063_29614cuda3std3__441_GLOBAL__N__0f529215_4_k_cu_03ed9063_29616ignoreE
	.align		8
        /*0040*/ 	.dword	_ZN39_INTERNAL_0f529215_4_k_cu_03ed9063_29614cuda3std3__419piecewise_constructE
	.align		8
        /*0048*/ 	.dword	_ZN39_INTERNAL_0f529215_4_k_cu_03ed9063_29614cuda3std3__48in_placeE
	.align		8
        /*0050*/ 	.dword	_ZN39_INTERNAL_0f529215_4_k_cu_03ed9063_29614cuda3std6ranges3__45__cpo4swapE
	.align		8
        /*0058*/ 	.dword	_ZN39_INTERNAL_0f529215_4_k_cu_03ed9063_29614cuda3std6ranges3__45__cpo9iter_moveE
	.align		8
        /*0060*/ 	.dword	_ZN39_INTERNAL_0f529215_4_k_cu_03ed9063_29614cute7productE
	.align		8
        /*0068*/ 	.dword	_ZN39_INTERNAL_0f529215_4_k_cu_03ed9063_29614cute1_E
	.align		8
        /*0070*/ 	.dword	$str$23
	.align		8
        /*0078*/ 	.dword	$str$24


//--------------------- .text._ZN7cutlass13device_kernelINS_4fmha6kernel13FmhaKernelTmaINS1_10collective15FmhaMainloopTmaINS_10bfloat16_tEfN4cute5tupleIJNS7_1CILi64EEENS9_ILi128EEENS9_ILi48EEEEEENS4_12CausalFusionEJEEENS4_15FmhaFwdEpilogueIS6_fNS8_IJSA_SC_SB_EEEEEJEEEEEvNT_6ParamsE --------------------------
	.section	.text._ZN7cutlass13device_kernelINS_4fmha6kernel13FmhaKernelTmaINS1_10collective15FmhaMainloopTmaINS_10bfloat16_tEfN4cute5tupleIJNS7_1CILi64EEENS9_ILi128EEENS9_ILi48EEEEEENS4_12CausalFusionEJEEENS4_15FmhaFwdEpilogueIS6_fNS8_IJSA_SC_SB_EEEEEJEEEEEvNT_6ParamsE,"ax",@progbits
	.align	128
.text._ZN7cutlass13device_kernelINS_4fmha6kernel13FmhaKernelTmaINS1_10collective15FmhaMainloopTmaINS_10bfloat16_tEfN4cute5tupleIJNS7_1CILi64EEENS9_ILi128EEENS9_ILi48EEEEEENS4_12CausalFusionEJEEENS4_15FmhaFwdEpilogueIS6_fNS8_IJSA_SC_SB_EEEEEJEEEEEvNT_6ParamsE:
        .type           _ZN7cutlass13device_kernelINS_4fmha6kernel13FmhaKernelTmaINS1_10collective15FmhaMainloopTmaINS_10bfloat16_tEfN4cute5tupleIJNS7_1CILi64EEENS9_ILi128EEENS9_ILi48EEEEEENS4_12CausalFusionEJEEENS4_15FmhaFwdEpilogueIS6_fNS8_IJSA_SC_SB_EEEEEJEEEEEvNT_6ParamsE,@function
        .size           _ZN7cutlass13device_kernelINS_4fmha6kernel13FmhaKernelTmaINS1_10collective15FmhaMainloopTmaINS_10bfloat16_tEfN4cute5tupleIJNS7_1CILi64EEENS9_ILi128EEENS9_ILi48EEEEEENS4_12CausalFusionEJEEENS4_15FmhaFwdEpilogueIS6_fNS8_IJSA_SC_SB_EEEEEJEEEEEvNT_6ParamsE,(.L_x_80 - _ZN7cutlass13device_kernelINS_4fmha6kernel13FmhaKernelTmaINS1_10collective15FmhaMainloopTmaINS_10bfloat16_tEfN4cute5tupleIJNS7_1CILi64EEENS9_ILi128EEENS9_ILi48EEEEEENS4_12CausalFusionEJEEENS4_15FmhaFwdEpilogueIS6_fNS8_IJSA_SC_SB_EEEEEJEEEEEvNT_6ParamsE)
        .other          _ZN7cutlass13device_kernelINS_4fmha6kernel13FmhaKernelTmaINS1_10collective15FmhaMainloopTmaINS_10bfloat16_tEfN4cute5tupleIJNS7_1CILi64EEENS9_ILi128EEENS9_ILi48EEEEEENS4_12CausalFusionEJEEENS4_15FmhaFwdEpilogueIS6_fNS8_IJSA_SC_SB_EEEEEJEEEEEvNT_6ParamsE,@"STO_CUDA_ENTRY STV_DEFAULT"
_ZN7cutlass13device_kernelINS_4fmha6kernel13FmhaKernelTmaINS1_10collective15FmhaMainloopTmaINS_10bfloat16_tEfN4cute5tupleIJNS7_1CILi64EEENS9_ILi128EEENS9_ILi48EEEEEENS4_12CausalFusionEJEEENS4_15FmhaFwdEpilogueIS6_fNS8_IJSA_SC_SB_EEEEEJEEEEEvNT_6ParamsE:
[----:B------:R-:W1:Y:S01]  /*0000*/  LDC R1, c[0x0][0x28] ;  /* 0x00000a00ff017b82 */ /* 0x000e620000000800 */
[----:B------:R-:W2:Y:S01]  /*0010*/  S2R R16, SR_TID.X ;  /* 0x0000000000107919 */ /* 0x000ea20000002100 */
[----:B------:R-:W-:Y:S01]  /*0020*/  ELECT P0, URZ, PT ;  /* 0x00000000003f782f */ /* 0x000fe20003800000 */
[----:B------:R-:W-:Y:S01]  /*0030*/  BSSY B0, `(.L_x_0) ;  /* 0x0000010000007945 */ /* 0x000fe20003800000 */
[----:B--2---:R-:W-:-:S05]  /*0040*/  SHF.R.U32.HI R10, RZ, 0x5, R16 ;  /* 0x00000005ff0a7819 */ /* 0x004fca0000011610 */
[----:B------:R-:W2:Y:S02]  /*0050*/  SHFL.IDX PT, R0, R10, RZ, 0x1f ;  /* 0x00001fff0a007589 */ /* 0x000ea400000e0000 */
[----:B--2---:R-:W-:-:S13]  /*0060*/  ISETP.NE.OR P0, PT, R0, RZ, !P0 ;  /* 0x000000ff0000720c */ /* 0x004fda0004705670 */
[----:B-1----:R-:W-:Y:S05]  /*0070*/  @P0 BRA `(.L_x_1) ;  /* 0x00000000002c0947 */ /* 0x002fea0003800000 */
[----:B------:R-:W-:Y:S02]  /*0080*/  ULDC.64 UR4, c[0x0][0x198] ;  /* 0x0000660000047ab9 */ /* 0x000fe40000000a00 */
[----:B------:R-:W-:Y:S02]  /*0090*/  UIADD3 UR6, UP0, UR4, 0xf0, URZ ;  /* 0x000000f004067890 */ /* 0x000fe4000ff1e03f */
[----:B------:R-:W-:Y:S02]  /*00a0*/  UIADD3 UR8, UP1, UR4, 0x1f0, URZ ;  /* 0x000001f004087890 */ /* 0x000fe4000ff3e03f */
[----:B------:R-:W-:Y:S02]  /*00b0*/  UIADD3 UR4, UP2, UR4, 0x2f0, URZ ;  /* 0x000002f004047890 */ /* 0x000fe4000ff5e03f */
[----:B------:R-:W-:Y:S02]  /*00c0*/  UIADD3.X UR7, URZ, UR5, URZ, UP0, !UPT ;  /* 0x000000053f077290 */ /* 0x000fe400087fe43f */
[----:B------:R-:W-:-:S02]  /*00d0*/  UIADD3.X UR9, URZ, UR5, URZ, UP1, !UPT ;  /* 0x000000053f097290 */ /* 0x000fc40008ffe43f */
[----:B------:R-:W-:-:S05]  /*00e0*/  UIADD3.X UR5, URZ, UR5, URZ, UP2, !UPT ;  /* 0x000000053f057290 */ /* 0x000fca00097fe43f */
[----:B------:R1:W-:Y:S02]  /*00f0*/  UTMACCTL.PF [UR6] ;  /* 0x00000000060079b9 */ /* 0x0003e40008040000 */
[----:B------:R1:W-:Y:S02]  /*0100*/  UTMACCTL.PF [UR8] ;  /* 0x00000000080079b9 */ /* 0x0003e40008040000 */
[----:B------:R1:W-:Y:S02]  /*0110*/  UTMACCTL.PF [UR4] ;  /* 0x00000000040079b9 */ /* 0x0003e40008040000 */
[----:B-1----:R-:W-:Y:S01]  /*0120*/  NOP ;  /* 0x0000000000007918 */ /* 0x002fe20000000000 */
.L_x_1:
[----:B------:R-:W-:Y:S05]  /*0130*/  BSYNC B0 ;  /* 0x0000000000007941 */ /* 0x000fea0003800000 */
.L_x_0:
[----:B------:R-:W1:Y:S02]  /*0140*/  SHFL.IDX PT, R0, R10, RZ, 0x1f ;  /* 0x00001fff0a007589 */ /* 0x000e6400000e0000 */
[----:B-1----:R-:W-:-:S13]  /*0150*/  ISETP.NE.AND P0, PT, R0, RZ, PT ;  /* 0x000000ff0000720c */ /* 0x002fda0003f05270 */
[----:B------:R-:W-:Y:S05]  /*0160*/  @P0 BRA `(.L_x_2) ;  /* 0x0000000000400947 */ /* 0x000fea0003800000 */
[----:B------:R-:W1:Y:S01]  /*0170*/  S2UR UR8, SR_CgaCtaId ;  /* 0x00000000000879c3 */ /* 0x000e620000008800 */
[----:B------:R-:W-:Y:S01]  /*0180*/  UMOV UR4, 0x400 ;  /* 0x0000040000047882 */ /* 0x000fe20000000000 */
[----:B------:R-:W-:Y:S01]  /*0190*/  UMOV UR5, 0x1 ;  /* 0x0000000100057882 */ /* 0x000fe20000000000 */
[----:B------:R-:W-:Y:S01]  /*01a0*/  UMOV UR6, 0x80 ;  /* 0x0000008000067882 */ /* 0x000fe20000000000 */
[----:B------:R-:W-:Y:S01]  /*01b0*/  ELECT P0, URZ, PT ;  /* 0x00000000003f782f */ /* 0x000fe20003800000 */
[----:B------:R-:W-:-:S04]  /*01c0*/  UIADD3 UR6, -UR6, 0x100000, URZ ;  /* 0x0010000006067890 */ /* 0x000fc8000fffe13f */
[----:B------:R-:W-:Y:S02]  /*01d0*/  USHF.L.U32 UR7, UR6, 0xb, URZ ;  /* 0x0000000b06077899 */ /* 0x000fe4000800063f */
[----:B------:R-:W-:Y:S02]  /*01e0*/  USHF.L.U32 UR6, UR6, 0x1, URZ ;  /* 0x0000000106067899 */ /* 0x000fe4000800063f */
[----:B-1----:R-:W-:Y:S02]  /*01f0*/  ULEA UR8, UR8, UR4, 0x18 ;  /* 0x0000000408087291 */ /* 0x002fe4000f8ec03f */
[----:B------:R-:W-:-:S04]  /*0200*/  UIADD3 UR4, -UR5, 0x100000, URZ ;  /* 0x0010000005047890 */ /* 0x000fc8000fffe13f */
[----:B------:R-:W-:Y:S02]  /*0210*/  USHF.L.U32 UR5, UR4, 0xb, URZ ;  /* 0x0000000b04057899 */ /* 0x000fe4000800063f */
[----:B------:R-:W-:Y:S01]  /*0220*/  USHF.L.U32 UR4, UR4, 0x1, URZ ;  /* 0x0000000104047899 */ /* 0x000fe2000800063f */
[----:B------:R-:W1:Y:S11]  /*0230*/  FENCE.VIEW.ASYNC.S ;  /* 0x00000000000073c6 */ /* 0x000e760000000000 */
[----:B-1----:R1:W2:Y:S01]  /*0240*/  SYNCS.EXCH.64 URZ, [UR8+0xd840], UR4 ;  /* 0x00d84004083f75b2 */ /* 0x0022a20008000100 */
[----:B------:R1:W3:Y:S01]  /*0250*/  SYNCS.EXCH.64 URZ, [UR8+0xd848], UR6 ;  /* 0x00d84806083f75b2 */ /* 0x0002e20008000100 */
[----:B------:R-:W-:Y:S01]  /*0260*/  NOP ;  /* 0x0000000000007918 */ /* 0x000fe20000000000 */
.L_x_2:
[----:B------:R-:W4:Y:S01]  /*0270*/  SHFL.IDX PT, R0, R10, RZ, 0x1f ;  /* 0x00001fff0a007589 */ /* 0x000f2200000e0000 */
[----:B------:R-:W-:Y:S01]  /*0280*/  NOP ;  /* 0x0000000000007918 */ /* 0x000fe20000000000 */
[----:B----4-:R-:W-:-:S13]  /*0290*/  ISETP.NE.AND P0, PT, R0, RZ, PT ;  /* 0x000000ff0000720c */ /* 0x010fda0003f05270 */
[----:B------:R-:W-:Y:S05]  /*02a0*/  @P0 BRA `(.L_x_3) ;  /* 0x0000000000580947 */ /* 0x000fea0003800000 */
[----:B-1----:R-:W1:Y:S01]  /*02b0*/  S2UR UR5, SR_CgaCtaId ;  /* 0x00000000000579c3 */ /* 0x002e620000008800 */
[----:B------:R-:W-:Y:S01]  /*02c0*/  UMOV UR4, 0x400 ;  /* 0x0000040000047882 */ /* 0x000fe20000000000 */
[----:B------:R-:W-:Y:S01]  /*02d0*/  UMOV UR6, 0x1 ;  /* 0x0000000100067882 */ /* 0x000fe20000000000 */
[----:B------:R-:W-:Y:S01]  /*02e0*/  UMOV UR7, 0x80 ;  /* 0x0000008000077882 */ /* 0x000fe20000000000 */
[----:B------:R-:W-:Y:S01]  /*02f0*/  ELECT P0, URZ, PT ;  /* 0x00000000003f782f */ /* 0x000fe20003800000 */
[----:B-1----:R-:W-:Y:S02]  /*0300*/  ULEA UR8, UR5, UR4, 0x18 ;  /* 0x0000000405087291 */ /* 0x002fe4000f8ec03f */
[----:B------:R-:W-:-:S04]  /*0310*/  UIADD3 UR4, -UR6, 0x100000, URZ ;  /* 0x0010000006047890 */ /* 0x000fc8000fffe13f */
[----:B------:R-:W-:Y:S02]  /*0320*/  USHF.L.U32 UR5, UR4, 0xb, URZ ;  /* 0x0000000b04057899 */ /* 0x000fe4000800063f */
[----:B------:R-:W-:Y:S02]  /*0330*/  USHF.L.U32 UR4, UR4, 0x1, URZ ;  /* 0x0000000104047899 */ /* 0x000fe4000800063f */
[----:B------:R-:W-:-:S04]  /*0340*/  UIADD3 UR6, -UR7, 0x100000, URZ ;  /* 0x0010000007067890 */ /* 0x000fc8000fffe13f */
[----:B------:R-:W-:Y:S02]  /*0350*/  USHF.L.U32 UR7, UR6, 0xb, URZ ;  /* 0x0000000b06077899 */ /* 0x000fe4000800063f */
[----:B------:R-:W-:Y:S01]  /*0360*/  USHF.L.U32 UR6, UR6, 0x1, URZ ;  /* 0x0000000106067899 */ /* 0x000fe2000800063f */
[----:B------:R-:W1:Y:S03]  /*0370*/  FENCE.VIEW.ASYNC.S ;  /* 0x00000000000073c6 */ /* 0x000e660000000000 */
[----:B-1----:R4:W1:Y:S08]  /*0380*/  SYNCS.EXCH.64 URZ, [UR8+0xd800], UR4 ;  /* 0x00d80004083f75b2 */ /* 0x0028700008000100 */
[----:B------:R4:W1:Y:S01]  /*0390*/  SYNCS.EXCH.64 URZ, [UR8+0xd820], UR6 ;  /* 0x00d82006083f75b2 */ /* 0x0008620008000100 */
[----:B------:R4:W1:Y:S01]  /*03a0*/  SYNCS.EXCH.64 URZ, [UR8+0xd808], UR4 ;  /* 0x00d80804083f75b2 */ /* 0x0008620008000100 */
[----:B------:R4:W1:Y:S01]  /*03b0*/  SYNCS.EXCH.64 URZ, [UR8+0xd828], UR6 ;  /* 0x00d82806083f75b2 */ /* 0x0008620008000100 */
[----:B------:R4:W1:Y:S01]  /*03c0*/  SYNCS.EXCH.64 URZ, [UR8+0xd810], UR4 ;  /* 0x00d81004083f75b2 */ /* 0x0008620008000100 */
[----:B------:R4:W1:Y:S01]  /*03d0*/  SYNCS.EXCH.64 URZ, [UR8+0xd830], UR6 ;  /* 0x00d83006083f75b2 */ /* 0x0008620008000100 */
[----:B------:R4:W1:Y:S01]  /*03e0*/  SYNCS.EXCH.64 URZ, [UR8+0xd818], UR4 ;  /* 0x00d81804083f75b2 */ /* 0x0008620008000100 */
[----:B------:R4:W1:Y:S02]  /*03f0*/  SYNCS.EXCH.64 URZ, [UR8+0xd838], UR6 ;  /* 0x00d83806083f75b2 */ /* 0x0008640008000100 */
[----:B----4-:R-:W-:Y:S01]  /*0400*/  NOP ;  /* 0x0000000000007918 */ /* 0x010fe20000000000 */
.L_x_3:
        /* <DEDUP_REMOVED lines=22> */
[----:B------:R4:W1:Y:S02]  /*0570*/  SYNCS.EXCH.64 URZ, [UR8+0xd878], UR6 ;  /* 0x00d87806083f75b2 */ /* 0x0008640008000100 */
[----:B----4-:R-:W-:Y:S01]  /*0580*/  NOP ;  /* 0x0000000000007918 */ /* 0x010fe20000000000 */
.L_x_4:
[----:B------:R-:W4:Y:S01]  /*0590*/  S2UR UR11, SR_CTAID.X ;  /* 0x00000000000b79c3 */ /* 0x000f220000002500 */
[----:B------:R-:W5:Y:S01]  /*05a0*/  SHFL.IDX PT, R10, R10, RZ, 0x1f ;  /* 0x00001fff0a0a7589 */ /* 0x000f6200000e0000 */
[----:B-1----:R-:W-:Y:S01]  /*05b0*/  ULDC UR4, c[0x0][0x28c] ;  /* 0x0000a30000047ab9 */ /* 0x002fe20000000800 */
[----:B------:R-:W-:Y:S02]  /*05c0*/  ELECT P0, URZ, PT ;  /* 0x00000000003f782f */ /* 0x000fe40003800000 */
[----:B------:R-:W-:Y:S01]  /*05d0*/  SHF.R.S32.HI R3, RZ, 0x1f, R16 ;  /* 0x0000001fff037819 */ /* 0x000fe20000011410 */
[----:B------:R-:W-:Y:S01]  /*05e0*/  UIADD3 UR4, UR4, 0x7f, URZ ;  /* 0x0000007f04047890 */ /* 0x000fe2000fffe03f */
[----:B------:R-:W-:Y:S01]  /*05f0*/  NOP ;  /* 0x0000000000007918 */ /* 0x000fe20000000000 */
[----:B------:R-:W-:Y:S01]  /*0600*/  BSSY B0, `(.L_x_5) ;  /* 0x000003a000007945 */ /* 0x000fe20003800000 */
[----:B------:R-:W-:Y:S01]  /*0610*/  LEA.HI R3, R3, R16, RZ, 0x7 ;  /* 0x0000001003037211 */ /* 0x000fe200078f38ff */
[----:B------:R-:W-:Y:S01]  /*0620*/  USHF.R.S32.HI UR5, URZ, 0x1f, UR4 ;  /* 0x0000001f3f057899 */ /* 0x000fe20008011404 */
[----:B------:R-:W1:Y:S01]  /*0630*/  S2UR UR36, SR_CTAID.Y ;  /* 0x00000000002479c3 */ /* 0x000e620000002600 */
[----:B------:R-:W-:Y:S01]  /*0640*/  IMAD.MOV.U32 R9, RZ, RZ, RZ ;  /* 0x000000ffff097224 */ /* 0x000fe200078e00ff */
[----:B------:R-:W-:Y:S01]  /*0650*/  LOP3.LUT R3, R3, 0xffffff80, RZ, 0xc0, !PT ;  /* 0xffffff8003037812 */ /* 0x000fe200078ec0ff */
[----:B------:R-:W-:-:S04]  /*0660*/  ULEA.HI UR5, UR5, UR4, URZ, 0x7 ;  /* 0x0000000405057291 */ /* 0x000fc8000f8f383f */
[----:B------:R-:W-:Y:S01]  /*0670*/  USHF.R.S32.HI UR5, URZ, 0x7, UR5 ;  /* 0x000000073f057899 */ /* 0x000fe20008011405 */
[----:B------:R-:W1:Y:S01]  /*0680*/  S2UR UR37, SR_CTAID.Z ;  /* 0x00000000002579c3 */ /* 0x000e620000002700 */
[----:B----4-:R-:W-:-:S07]  /*0690*/  USHF.L.U32 UR11, UR11, 0x6, URZ ;  /* 0x000000060b0b7899 */ /* 0x010fce000800063f */
[----:B--23--:R-:W-:Y:S01]  /*06a0*/  BAR.SYNC.DEFER_BLOCKING 0x0 ;  /* 0x0000000000007b1d */ /* 0x00cfe20000010000 */
[----:B-----5:R-:W-:Y:S01]  /*06b0*/  ISETP.EQ.AND P1, PT, R10, RZ, P0 ;  /* 0x000000ff0a00720c */ /* 0x020fe20000722270 */
[----:B------:R-:W-:-:S04]  /*06c0*/  IMAD.U32 R0, RZ, RZ, UR11 ;  /* 0x0000000bff007e24 */ /* 0x000fc8000f8e00ff */
[----:B------:R-:W-:-:S05]  /*06d0*/  VIADD R0, R0, 0xbf ;  /* 0x000000bf00007836 */ /* 0x000fca0000000000 */
[----:B------:R-:W-:Y:S02]  /*06e0*/  SHF.R.U32.HI R20, RZ, 0x7, R0 ;  /* 0x00000007ff147819 */ /* 0x000fe40000011600 */
[----:B------:R-:W-:Y:S02]  /*06f0*/  IADD3 R0, R16, -R3, RZ ;  /* 0x8000000310007210 */ /* 0x000fe40007ffe0ff */
[----:B------:R-:W-:Y:S01]  /*0700*/  VIMNMX R2, R20, UR5, PT ;  /* 0x0000000514027c48 */ /* 0x000fe2000bfe0100 */
[----:B-1----:R-:W-:Y:S06]  /*0710*/  @!P1 BRA `(.L_x_6) ;  /* 0x0000000000a09947 */ /* 0x002fec0003800000 */
[----:B------:R-:W1:Y:S01]  /*0720*/  S2R R4, SR_CgaCtaId ;  /* 0x0000000000047919 */ /* 0x000e620000008800 */
[----:B------:R-:W-:Y:S01]  /*0730*/  MOV R3, 0x400 ;  /* 0x0000040000037802 */ /* 0x000fe20000000f00 */
[----:B------:R-:W-:Y:S01]  /*0740*/  IMAD.MOV.U32 R5, RZ, RZ, 0x1 ;  /* 0x00000001ff057424 */ /* 0x000fe200078e00ff */
[----:B------:R-:W-:Y:S02]  /*0750*/  ISETP.NE.AND P3, PT, R0, RZ, PT ;  /* 0x000000ff0000720c */ /* 0x000fe40003f65270 */
[----:B-1----:R-:W-:Y:S02]  /*0760*/  LEA R4, R4, R3, 0x18 ;  /* 0x0000000304047211 */ /* 0x002fe400078ec0ff */
[----:B------:R-:W-:-:S09]  /*0770*/  SHF.L.U32 R3, R5, 0x1f, RZ ;  /* 0x0000001f05037819 */ /* 0x000fd200000006ff */
.L_x_7:
[----:B-1----:R1:W2:Y:S02]  /*0780*/  SYNCS.PHASECHK.TRANS64.TRYWAIT P2, [R4+URZ+0xd848], R3 ;  /* 0x00d84803040075a7 */ /* 0x0022a4000804017f */
[----:B--2---:R-:W-:Y:S05]  /*0790*/  @!P2 NANOSLEEP.SYNCS 0x989680 ;  /* 0x009896800000a95d */ /* 0x004fea0003900000 */
[----:B------:R-:W2:Y:S02]  /*07a0*/  @!P2 SYNCS.PHASECHK.TRANS64 P2, [R4+URZ+0xd848], R3 ;  /* 0x00d848030400a5a7 */ /* 0x000ea4000804007f */
[----:B--2---:R-:W-:Y:S05]  /*07b0*/  @!P2 BRA `(.L_x_7) ;  /* 0xfffffffc00f0a947 */ /* 0x004fea000383ffff */
[----:B------:R-:W-:Y:S05]  /*07c0*/  @P3 BRA `(.L_x_8) ;  /* 0x0000000000143947 */ /* 0x000fea0003800000 */
[----:B------:R-:W-:Y:S01]  /*07d0*/  LOP3.LUT P2, RZ, R16, 0x1f, RZ, 0xc0, !PT ;  /* 0x0000001f10ff7812 */ /* 0x000fe2000784c0ff */
[----:B-1----:R-:W-:-:S04]  /*07e0*/  IMAD.MOV.U32 R3, RZ, RZ, 0x1800 ;  /* 0x00001800ff037424 */ /* 0x002fc800078e00ff */
[----:B------:R2:W-:Y:S08]  /*07f0*/  SYNCS.ARRIVE.TRANS64 RZ, [R4+URZ+0xd840], R3 ;  /* 0x00d8400304ff79a7 */ /* 0x0005f0000800003f */
[----:B------:R-:W-:Y:S05]  /*0800*/  @!P2 BRA `(.L_x_8) ;  /* 0x000000000004a947 */ /* 0x000fea0003800000 */
[----:B------:R-:W-:Y:S01]  /*0810*/  BPT.TRAP 0x1 ;  /* 0x000000040000795c */ /* 0x000fe20000300000 */
.L_x_8:
[----:B------:R-:W-:Y:S01]  /*0820*/  R2UR UR8, R4 ;  /* 0x00000000040872ca */ /* 0x000fe200000e0000 */
[----:B------:R-:W-:Y:S01]  /*0830*/  ULDC.64 UR4, c[0x0][0x198] ;  /* 0x0000660000047ab9 */ /* 0x000fe20000000a00 */
[----:B------:R-:W-:Y:S01]  /*0840*/  UMOV UR6, 0x0 ;  /* 0x0000000000067882 */ /* 0x000fe20000000000 */
[----:B------:R-:W-:Y:S01]  /*0850*/  UIADD3 UR4, UP0, UR4, 0xf0, URZ ;  /* 0x000000f004047890 */ /* 0x000fe2000ff1e03f */
[----:B------:R-:W-:Y:S01]  /*0860*/  UMOV UR7, 0x10000000 ;  /* 0x1000000000077882 */ /* 0x000fe20000000000 */
[----:B------:R-:W-:Y:S02]  /*0870*/  UMOV UR10, URZ ;  /* 0x0000003f000a7c82 */ /* 0x000fe40008000000 */
[----:B------:R-:W-:Y:S01]  /*0880*/  UIADD3.X UR5, URZ, UR5, URZ, UP0, !UPT ;  /* 0x000000053f057290 */ /* 0x000fe200087fe43f */
[----:B------:R-:W-:Y:S01]  /*0890*/  UMOV UR12, UR36 ;  /* 0x00000024000c7c82 */ /* 0x000fe20008000000 */
[----:B------:R-:W-:Y:S01]  /*08a0*/  UMOV UR13, UR37 ;  /* 0x00000025000d7c82 */ /* 0x000fe20008000000 */
[----:B------:R-:W-:Y:S01]  /*08b0*/  UMOV UR18, 0x10 ;  /* 0x0000001000127882 */ /* 0x000fe20000000000 */
[----:B------:R-:W-:-:S02]  /*08c0*/  UMOV UR19, UR11 ;  /* 0x0000000b00137c82 */ /* 0x000fc40008000000 */
[----:B------:R-:W-:Y:S02]  /*08d0*/  UIADD3 UR9, UR8, 0xd840, URZ ;  /* 0x0000d84008097890 */ /* 0x000fe4000fffe03f */
[----:B------:R-:W-:Y:S02]  /*08e0*/  UIADD3 UR16, UR8, 0x800, URZ ;  /* 0x0000080008107890 */ /* 0x000fe4000fffe03f */
[----:B------:R-:W-:Y:S01]  /*08f0*/  UIADD3 UR32, UR8, 0x1000, URZ ;  /* 0x0000100008207890 */ /* 0x000fe2000fffe03f */
[----:B------:R-:W-:Y:S01]  /*0900*/  UMOV UR20, UR36 ;  /* 0x0000002400147c82 */ /* 0x000fe20008000000 */
[----:B------:R-:W-:Y:S01]  /*0910*/  UMOV UR21, UR37 ;  /* 0x0000002500157c82 */ /* 0x000fe20008000000 */
[----:B------:R-:W-:Y:S01]  /*0920*/  UMOV UR17, UR9 ;  /* 0x0000000900117c82 */ /* 0x000fe20008000000 */
[----:B------:R-:W-:Y:S01]  /*0930*/  UMOV UR34, 0x20 ;  /* 0x0000002000227882 */ /* 0x000fe20000000000 */
[----:B------:R-:W-:Y:S01]  /*0940*/  UMOV UR35, UR11 ;  /* 0x0000000b00237c82 */ /* 0x000fe20008000000 */
[----:B------:R-:W-:Y:S01]  /*0950*/  UMOV UR33, UR9 ;  /* 0x0000000900217c82 */ /* 0x000fe20008000000 */
[----:B------:R3:W-:Y:S01]  /*0960*/  UTMALDG.4D [UR8], [UR4], desc[UR6] ;  /* 0x00000608040075b4 */ /* 0x0007e20008019000 */
[----:B------:R3:W-:Y:S01]  /*0970*/  UTMALDG.4D [UR16], [UR4], desc[UR6] ;  /* 0x00000610040075b4 */ /* 0x0007e20008019000 */
[----:B------:R3:W-:Y:S02]  /*0980*/  UTMALDG.4D [UR32], [UR4], desc[UR6] ;  /* 0x00000620040075b4 */ /* 0x0007e40008019000 */
[----:B---3--:R-:W-:Y:S01]  /*0990*/  NOP ;  /* 0x0000000000007918 */ /* 0x008fe20000000000 */
.L_x_6:
[----:B------:R-:W-:Y:S05]  /*09a0*/  BSYNC B0 ;  /* 0x0000000000007941 */ /* 0x000fea0003800000 */
.L_x_5:
[----:B------:R-:W-:Y:S01]  /*09b0*/  BSSY B0, `(.L_x_9) ;  /* 0x00000d1000007945 */ /* 0x000fe20003800000 */
[----:B------:R-:W-:Y:S01]  /*09c0*/  IMAD.SHL.U32 R8, R2, 0x2, RZ ;  /* 0x0000000202087824 */ /* 0x000fe200078e00ff */
[----:B------:R-:W-:Y:S01]  /*09d0*/  MOV R7, 0x1 ;  /* 0x0000000100077802 */ /* 0x000fe20000000f00 */
[----:B------:R-:W-:Y:S02]  /*09e0*/  IMAD.MOV.U32 R6, RZ, RZ, 0x1 ;  /* 0x00000001ff067424 */ /* 0x000fe400078e00ff */
[----:B------:R-:W-:Y:S01]  /*09f0*/  IMAD.MOV.U32 R5, RZ, RZ, RZ ;  /* 0x000000ffff057224 */ /* 0x000fe200078e00ff */
[----:B------:R-:W-:Y:S06]  /*0a00*/  @!P1 BRA `(.L_x_10) ;  /* 0x0000000c002c9947 */ /* 0x000fec0003800000 */
[----:B------:R-:W-:Y:S01]  /*0a10*/  ISETP.GE.AND P1, PT, R2, 0x1, PT ;  /* 0x000000010200780c */ /* 0x000fe20003f26270 */
[----:B------:R-:W-:Y:S01]  /*0a20*/  IMAD.MOV.U32 R9, RZ, RZ, RZ ;  /* 0x000000ffff097224 */ /* 0x000fe200078e00ff */
[----:B------:R-:W-:Y:S02]  /*0a30*/  LOP3.LUT R11, R16, 0x1f, RZ, 0xc0, !PT ;  /* 0x0000001f100b7812 */ /* 0x000fe400078ec0ff */
[----:B------:R-:W-:-:S09]  /*0a40*/  MOV R5, RZ ;  /* 0x000000ff00057202 */ /* 0x000fd20000000f00 */
[----:B------:R-:W-:Y:S05]  /*0a50*/  @!P1 BRA `(.L_x_11) ;  /* 0x0000000400689947 */ /* 0x000fea0003800000 */
[----:B-12---:R-:W1:Y:S01]  /*0a60*/  S2R R4, SR_CgaCtaId ;  /* 0x0000000000047919 */ /* 0x006e620000008800 */
[----:B------:R-:W-:Y:S01]  /*0a70*/  MOV R3, 0x400 ;  /* 0x0000040000037802 */ /* 0x000fe20000000f00 */
[----:B------:R-:W-:Y:S01]  /*0a80*/  IMAD.MOV.U32 R6, RZ, RZ, 0x1 ;  /* 0x00000001ff067424 */ /* 0x000fe200078e00ff */
[----:B------:R-:W-:Y:S01]  /*0a90*/  ISETP.NE.AND P2, PT, R0, RZ, PT ;  /* 0x000000ff0000720c */ /* 0x000fe20003f45270 */
[----:B------:R-:W-:Y:S01]  /*0aa0*/  IMAD.MOV.U32 R5, RZ, RZ, 0x1 ;  /* 0x00000001ff057424 */ /* 0x000fe200078e00ff */
[----:B-1----:R-:W-:Y:S02]  /*0ab0*/  LEA R4, R4, R3, 0x18 ;  /* 0x0000000304047211 */ /* 0x002fe400078ec0ff */
[----:B------:R-:W-:-:S09]  /*0ac0*/  SHF.L.U32 R3, R6, 0x1f, RZ ;  /* 0x0000001f06037819 */ /* 0x000fd200000006ff */
.L_x_12:
[----:B-1----:R1:W2:Y:S02]  /*0ad0*/  SYNCS.PHASECHK.TRANS64.TRYWAIT P1, [R4+URZ+0xd820], R3 ;  /* 0x00d82003040075a7 */ /* 0x0022a4000802017f */
[----:B--2---:R-:W-:Y:S05]  /*0ae0*/  @!P1 NANOSLEEP.SYNCS 0x989680 ;  /* 0x009896800000995d */ /* 0x004fea0003900000 */
[----:B------:R-:W2:Y:S02]  /*0af0*/  @!P1 SYNCS.PHASECHK.TRANS64 P1, [R4+URZ+0xd820], R3 ;  /* 0x00d82003040095a7 */ /* 0x000ea4000802007f */
[----:B--2---:R-:W-:Y:S05]  /*0b00*/  @!P1 BRA `(.L_x_12) ;  /* 0xfffffffc00f09947 */ /* 0x004fea000383ffff */
[----:B------:R-:W-:Y:S05]  /*0b10*/  @P2 BRA `(.L_x_13) ;  /* 0x0000000000142947 */ /* 0x000fea0003800000 */
[----:B------:R-:W-:Y:S01]  /*0b20*/  ISETP.NE.AND P1, PT, R11, RZ, PT ;  /* 0x000000ff0b00720c */ /* 0x000fe20003f25270 */
[----:B-1----:R-:W-:-:S04]  /*0b30*/  IMAD.MOV.U32 R3, RZ, RZ, 0x3000 ;  /* 0x00003000ff037424 */ /* 0x002fc800078e00ff */
[----:B------:R2:W-:Y:S08]  /*0b40*/  SYNCS.ARRIVE.TRANS64 RZ, [R4+URZ+0xd800], R3 ;  /* 0x00d8000304ff79a7 */ /* 0x0005f0000800003f */
[----:B------:R-:W-:Y:S05]  /*0b50*/  @!P1 BRA `(.L_x_13) ;  /* 0x0000000000049947 */ /* 0x000fea0003800000 */
[----:B------:R-:W-:Y:S01]  /*0b60*/  BPT.TRAP 0x1 ;  /* 0x000000040000795c */ /* 0x000fe20000300000 */
.L_x_13:
[----:B------:R-:W-:Y:S01]  /*0b70*/  R2UR UR32, R4 ;  /* 0x00000000042072ca */ /* 0x000fe200000e0000 */
[----:B------:R-:W-:Y:S01]  /*0b80*/  ULDC.64 UR4, c[0x0][0x198] ;  /* 0x0000660000047ab9 */ /* 0x000fe20000000a00 */
[----:B-12---:R-:W1:Y:S01]  /*0b90*/  S2R R4, SR_CgaCtaId ;  /* 0x0000000000047919 */ /* 0x006e620000008800 */
[----:B------:R-:W-:Y:S01]  /*0ba0*/  UIADD3 UR4, UP0, UR4, 0x1f0, URZ ;  /* 0x000001f004047890 */ /* 0x000fe2000ff1e03f */
[----:B------:R-:W-:Y:S01]  /*0bb0*/  MOV R3, 0x400 ;  /* 0x0000040000037802 */ /* 0x000fe20000000f00 */
[----:B------:R-:W-:Y:S01]  /*0bc0*/  UMOV UR27, URZ ;  /* 0x0000003f001b7c82 */ /* 0x000fe20008000000 */
[----:B------:R-:W-:Y:S01]  /*0bd0*/  UMOV UR6, 0x0 ;  /* 0x0000000000067882 */ /* 0x000fe20000000000 */
[----:B------:R-:W-:Y:S01]  /*0be0*/  UIADD3.X UR5, URZ, UR5, URZ, UP0, !UPT ;  /* 0x000000053f057290 */ /* 0x000fe200087fe43f */
[----:B------:R-:W-:Y:S01]  /*0bf0*/  MOV R6, 0x1 ;  /* 0x0000000100067802 */ /* 0x000fe20000000f00 */
[----:B------:R-:W-:Y:S01]  /*0c00*/  UMOV UR7, 0x10000000 ;  /* 0x1000000000077882 */ /* 0x000fe20000000000 */
[----:B------:R-:W-:Y:S01]  /*0c10*/  UMOV UR26, URZ ;  /* 0x0000003f001a7c82 */ /* 0x000fe20008000000 */
[----:B------:R-:W-:Y:S01]  /*0c20*/  UMOV UR28, UR36 ;  /* 0x00000024001c7c82 */ /* 0x000fe20008000000 */
[----:B------:R-:W-:Y:S01]  /*0c30*/  UMOV UR29, UR37 ;  /* 0x00000025001d7c82 */ /* 0x000fe20008000000 */
[----:B------:R-:W-:Y:S01]  /*0c40*/  UIADD3 UR24, UR32, 0x1800, URZ ;  /* 0x0000180020187890 */ /* 0x000fe2000fffe03f */
[----:B------:R-:W-:Y:S01]  /*0c50*/  ISETP.NE.AND P2, PT, R0, RZ, PT ;  /* 0x000000ff0000720c */ /* 0x000fe20003f45270 */
[----:B------:R-:W-:Y:S01]  /*0c60*/  UIADD3 UR25, UR32, 0xd800, URZ ;  /* 0x0000d80020197890 */ /* 0x000fe2000fffe03f */
[----:B------:R-:W-:Y:S01]  /*0c70*/  IMAD.MOV.U32 R9, RZ, RZ, 0x1 ;  /* 0x00000001ff097424 */ /* 0x000fe200078e00ff */
[----:B------:R-:W-:Y:S01]  /*0c80*/  UIADD3 UR16, UR32, 0x2800, URZ ;  /* 0x0000280020107890 */ /* 0x000fe2000fffe03f */
[----:B------:R-:W-:Y:S01]  /*0c90*/  SHF.L.U32 R6, R6, 0x1f, RZ ;  /* 0x0000001f06067819 */ /* 0x000fe200000006ff */
[----:B------:R-:W-:Y:S01]  /*0ca0*/  UIADD3 UR32, UR32, 0x3800, URZ ;  /* 0x0000380020207890 */ /* 0x000fe2000fffe03f */
[----:B------:R-:W-:Y:S01]  /*0cb0*/  UMOV UR18, 0x10 ;  /* 0x0000001000127882 */ /* 0x000fe20000000000 */
[----:B------:R-:W-:Y:S01]  /*0cc0*/  UMOV UR20, UR36 ;  /* 0x0000002400147c82 */ /* 0x000fe20008000000 */
[----:B------:R-:W-:Y:S01]  /*0cd0*/  UMOV UR21, UR37 ;  /* 0x0000002500157c82 */ /* 0x000fe20008000000 */
[----:B------:R-:W-:Y:S01]  /*0ce0*/  UMOV UR19, UR27 ;  /* 0x0000001b00137c82 */ /* 0x000fe20008000000 */
[----:B------:R-:W-:Y:S01]  /*0cf0*/  UMOV UR17, UR25 ;  /* 0x0000001900117c82 */ /* 0x000fe20008000000 */
[----:B------:R-:W-:Y:S01]  /*0d00*/  UMOV UR34, 0x20 ;  /* 0x0000002000227882 */ /* 0x000fe20000000000 */
[----:B------:R-:W-:Y:S01]  /*0d10*/  UMOV UR35, UR27 ;  /* 0x0000001b00237c82 */ /* 0x000fe20008000000 */
[----:B------:R2:W-:Y:S01]  /*0d20*/  UTMALDG.4D [UR24], [UR4], desc[UR6] ;  /* 0x00000618040075b4 */ /* 0x0005e20008019000 */
[----:B------:R-:W-:Y:S01]  /*0d30*/  UMOV UR33, UR25 ;  /* 0x0000001900217c82 */ /* 0x000fe20008000000 */
[----:B-1----:R-:W-:Y:S01]  /*0d40*/  LEA R4, R4, R3, 0x18 ;  /* 0x0000000304047211 */ /* 0x002fe200078ec0ff */
[----:B------:R2:W-:Y:S04]  /*0d50*/  UTMALDG.4D [UR16], [UR4], desc[UR6] ;  /* 0x00000610040075b4 */ /* 0x0005e80008019000 */
[----:B------:R-:W-:Y:S01]  /*0d60*/  IMAD R3, R5, 0x8, R4 ;  /* 0x0000000805037824 */ /* 0x000fe200078e0204 */
[----:B------:R2:W-:Y:S02]  /*0d70*/  UTMALDG.4D [UR32], [UR4], desc[UR6] ;  /* 0x00000620040075b4 */ /* 0x0005e40008019000 */
[----:B--2---:R-:W-:-:S04]  /*0d80*/  NOP ;  /* 0x0000000000007918 */ /* 0x004fc80000000000 */
.L_x_14:
        /* <DEDUP_REMOVED lines=10> */
.L_x_15:
[----:B------:R-:W-:Y:S01]  /*0e30*/  IMAD R4, R5, 0x3000, R4 ;  /* 0x0000300005047824 */ /* 0x000fe200078e0204 */
[----:B------:R-:W-:Y:S01]  /*0e40*/  R2UR UR25, R3 ;  /* 0x00000000031972ca */ /* 0x000fe200000e0000 */
[----:B------:R-:W-:Y:S01]  /*0e50*/  ULDC.64 UR4, c[0x0][0x198] ;  /* 0x0000660000047ab9 */ /* 0x000fe20000000a00 */
[----:B------:R-:W-:Y:S01]  /*0e60*/  UMOV UR27, URZ ;  /* 0x0000003f001b7c82 */ /* 0x000fe20008000000 */
[----:B------:R-:W-:Y:S01]  /*0e70*/  UIADD3 UR4, UP0, UR4, 0x2f0, URZ ;  /* 0x000002f004047890 */ /* 0x000fe2000ff1e03f */
[----:B------:R-:W-:Y:S01]  /*0e80*/  R2UR UR32, R4 ;  /* 0x00000000042072ca */ /* 0x000fe200000e0000 */
[----:B------:R-:W-:Y:S01]  /*0e90*/  UMOV UR6, 0x0 ;  /* 0x0000000000067882 */ /* 0x000fe20000000000 */
[----:B------:R-:W-:Y:S01]  /*0ea0*/  UMOV UR7, 0x10000000 ;  /* 0x1000000000077882 */ /* 0x000fe20000000000 */
[----:B------:R-:W-:Y:S01]  /*0eb0*/  UIADD3.X UR5, URZ, UR5, URZ, UP0, !UPT ;  /* 0x000000053f057290 */ /* 0x000fe200087fe43f */
[----:B------:R-:W-:Y:S01]  /*0ec0*/  IADD3 R5, R5, 0x1, RZ ;  /* 0x0000000105057810 */ /* 0x000fe20007ffe0ff */
[----:B------:R-:W-:Y:S01]  /*0ed0*/  UMOV UR26, URZ ;  /* 0x0000003f001a7c82 */ /* 0x000fe20008000000 */
[----:B------:R-:W-:Y:S01]  /*0ee0*/  UMOV UR28, UR36 ;  /* 0x00000024001c7c82 */ /* 0x000fe20008000000 */
[----:B------:R-:W-:Y:S01]  /*0ef0*/  UMOV UR29, UR37 ;  /* 0x00000025001d7c82 */ /* 0x000fe20008000000 */
[----:B------:R-:W-:Y:S01]  /*0f00*/  UMOV UR18, 0x10 ;  /* 0x0000001000127882 */ /* 0x000fe20000000000 */
[----:B------:R-:W-:Y:S01]  /*0f10*/  UIADD3 UR25, UR25, 0xd800, URZ ;  /* 0x0000d80019197890 */ /* 0x000fe2000fffe03f */
[----:B------:R-:W-:Y:S01]  /*0f20*/  UMOV UR20, UR36 ;  /* 0x0000002400147c82 */ /* 0x000fe20008000000 */
[----:B------:R-:W-:-:S02]  /*0f30*/  UMOV UR21, UR37 ;  /* 0x0000002500157c82 */ /* 0x000fc40008000000 */
[----:B------:R-:W-:Y:S02]  /*0f40*/  UIADD3 UR24, UR32, 0x1800, URZ ;  /* 0x0000180020187890 */ /* 0x000fe4000fffe03f */
[----:B------:R-:W-:Y:S02]  /*0f50*/  UIADD3 UR16, UR32, 0x2800, URZ ;  /* 0x0000280020107890 */ /* 0x000fe4000fffe03f */
[----:B------:R-:W-:Y:S01]  /*0f60*/  UIADD3 UR32, UR32, 0x3800, URZ ;  /* 0x0000380020207890 */ /* 0x000fe2000fffe03f */
[----:B------:R-:W-:Y:S01]  /*0f70*/  UMOV UR19, UR27 ;  /* 0x0000001b00137c82 */ /* 0x000fe20008000000 */
[----:B------:R-:W-:Y:S01]  /*0f80*/  UMOV UR17, UR25 ;  /* 0x0000001900117c82 */ /* 0x000fe20008000000 */
[----:B------:R-:W-:Y:S01]  /*0f90*/  UMOV UR34, 0x20 ;  /* 0x0000002000227882 */ /* 0x000fe20000000000 */
[----:B------:R-:W-:Y:S01]  /*0fa0*/  UMOV UR35, UR27 ;  /* 0x0000001b00237c82 */ /* 0x000fe20008000000 */
[----:B------:R3:W-:Y:S01]  /*0fb0*/  UTMALDG.4D [UR24], [UR4], desc[UR6] ;  /* 0x00000618040075b4 */ /* 0x0007e20008019000 */
[----:B------:R-:W-:Y:S01]  /*0fc0*/  UMOV UR33, UR25 ;  /* 0x0000001900217c82 */ /* 0x000fe20008000000 */
[----:B------:R3:W-:Y:S02]  /*0fd0*/  UTMALDG.4D [UR16], [UR4], desc[UR6] ;  /* 0x00000610040075b4 */ /* 0x0007e40008019000 */
[----:B------:R3:W-:Y:S02]  /*0fe0*/  UTMALDG.4D [UR32], [UR4], desc[UR6] ;  /* 0x00000620040075b4 */ /* 0x0007e40008019000 */
[----:B---3--:R-:W-:Y:S01]  /*0ff0*/  NOP ;  /* 0x0000000000007918 */ /* 0x008fe20000000000 */
.L_x_11:
[----:B------:R-:W-:Y:S01]  /*1000*/  ISETP.GE.AND P1, PT, R2, 0x2, PT ;  /* 0x000000020200780c */ /* 0x000fe20003f26270 */
[----:B-12---:R-:W-:-:S12]  /*1010*/  IMAD.MOV.U32 R6, RZ, RZ, 0x1 ;  /* 0x00000001ff067424 */ /* 0x006fd800078e00ff */
[----:B------:R-:W-:Y:S05]  /*1020*/  @!P1 BRA `(.L_x_16) ;  /* 0x0000000400989947 */ /* 0x000fea0003800000 */
[----:B------:R-:W1:Y:S01]  /*1030*/  S2R R4, SR_CgaCtaId ;  /* 0x0000000000047919 */ /* 0x000e620000008800 */
[----:B------:R-:W-:Y:S01]  /*1040*/  MOV R3, 0x400 ;  /* 0x0000040000037802 */ /* 0x000fe20000000f00 */
[----:B------:R-:W-:Y:S01]  /*1050*/  IMAD.MOV.U32 R6, RZ, RZ, 0x1 ;  /* 0x00000001ff067424 */ /* 0x000fe200078e00ff */
[----:B------:R-:W-:-:S04]  /*1060*/  ISETP.NE.AND P2, PT, R0, RZ, PT ;  /* 0x000000ff0000720c */ /* 0x000fc80003f45270 */
[----:B------:R-:W-:Y:S02]  /*1070*/  SHF.L.U32 R6, R6, 0x1f, RZ ;  /* 0x0000001f06067819 */ /* 0x000fe400000006ff */
[----:B-1----:R-:W-:-:S05]  /*1080*/  LEA R4, R4, R3, 0x18 ;  /* 0x0000000304047211 */ /* 0x002fca00078ec0ff */
[----:B------:R-:W-:-:S07]  /*1090*/  IMAD R3, R5, 0x8, R4 ;  /* 0x0000000805037824 */ /* 0x000fce00078e0204 */
.L_x_17:
[----:B-1----:R1:W2:Y:S02]  /*10a0*/  SYNCS.PHASECHK.TRANS64.TRYWAIT P1, [R3+URZ+0xd820], R6 ;  /* 0x00d82006030075a7 */ /* 0x0022a4000802017f */
[----:B--2---:R-:W-:Y:S05]  /*10b0*/  @!P1 NANOSLEEP.SYNCS 0x989680 ;  /* 0x009896800000995d */ /* 0x004fea0003900000 */
[----:B------:R-:W2:Y:S02]  /*10c0*/  @!P1 SYNCS.PHASECHK.TRANS64 P1, [R3+URZ+0xd820], R6 ;  /* 0x00d82006030095a7 */ /* 0x000ea4000802007f */
[----:B--2---:R-:W-:Y:S05]  /*10d0*/  @!P1 BRA `(.L_x_17) ;  /* 0xfffffffc00f09947 */ /* 0x004fea000383ffff */
[----:B------:R-:W-:Y:S05]  /*10e0*/  @P2 BRA `(.L_x_18) ;  /* 0x0000000000142947 */ /* 0x000fea0003800000 */
[----:B------:R-:W-:Y:S02]  /*10f0*/  ISETP.NE.AND P1, PT, R11, RZ, PT ;  /* 0x000000ff0b00720c */ /* 0x000fe40003f25270 */
[----:B-1----:R-:W-:-:S04]  /*1100*/  MOV R6, 0x3000 ;  /* 0x0000300000067802 */ /* 0x002fc80000000f00 */
[----:B------:R2:W-:Y:S07]  /*1110*/  SYNCS.ARRIVE.TRANS64 RZ, [R3+URZ+0xd800], R6 ;  /* 0x00d8000603ff79a7 */ /* 0x0005ee000800003f */
[----:B------:R-:W-:Y:S05]  /*1120*/  @!P1 BRA `(.L_x_18) ;  /* 0x0000000000049947 */ /* 0x000fea0003800000 */
[----:B------:R-:W-:Y:S01]  /*1130*/  BPT.TRAP 0x1 ;  /* 0x000000040000795c */ /* 0x000fe20000300000 */
.L_x_18:
[----:B------:R-:W-:Y:S01]  /*1140*/  IMAD R4, R5, 0x3000, R4 ;  /* 0x0000300005047824 */ /* 0x000fe200078e0204 */
[----:B------:R-:W-:Y:S01]  /*1150*/  R2UR UR25, R3 ;  /* 0x00000000031972ca */ /* 0x000fe200000e0000 */
[----:B------:R-:W-:Y:S01]  /*1160*/  ULDC.64 UR4, c[0x0][0x198] ;  /* 0x0000660000047ab9 */ /* 0x000fe20000000a00 */
[----:B------:R-:W-:Y:S01]  /*1170*/  R2UR UR27, R9 ;  /* 0x00000000091b72ca */ /* 0x000fe200000e0000 */
[----:B------:R-:W-:Y:S01]  /*1180*/  UIADD3 UR4, UP0, UR4, 0x1f0, URZ ;  /* 0x000001f004047890 */ /* 0x000fe2000ff1e03f */
[----:B------:R-:W-:Y:S01]  /*1190*/  R2UR UR32, R4 ;  /* 0x00000000042072ca */ /* 0x000fe200000e0000 */
[----:B------:R-:W-:Y:S01]  /*11a0*/  UMOV UR6, 0x0 ;  /* 0x0000000000067882 */ /* 0x000fe20000000000 */
[----:B------:R-:W3:Y:S01]  /*11b0*/  S2R R4, SR_CgaCtaId ;  /* 0x0000000000047919 */ /* 0x000ee20000008800 */
[----:B------:R-:W-:Y:S01]  /*11c0*/  UIADD3.X UR5, URZ, UR5, URZ, UP0, !UPT ;  /* 0x000000053f057290 */ /* 0x000fe200087fe43f */
[----:B------:R-:W-:Y:S01]  /*11d0*/  VIADD R5, R5, 0x1 ;  /* 0x0000000105057836 */ /* 0x000fe20000000000 */
[----:B------:R-:W-:Y:S01]  /*11e0*/  UMOV UR7, 0x10000000 ;  /* 0x1000000000077882 */ /* 0x000fe20000000000 */
[----:B------:R-:W-:Y:S01]  /*11f0*/  UMOV UR26, URZ ;  /* 0x0000003f001a7c82 */ /* 0x000fe20008000000 */
[----:B------:R-:W-:Y:S01]  /*1200*/  UMOV UR28, UR36 ;  /* 0x00000024001c7c82 */ /* 0x000fe20008000000 */
[----:B------:R-:W-:Y:S01]  /*1210*/  UMOV UR29, UR37 ;  /* 0x00000025001d7c82 */ /* 0x000fe20008000000 */
[----:B------:R-:W-:Y:S01]  /*1220*/  UIADD3 UR25, UR25, 0xd800, URZ ;  /* 0x0000d80019197890 */ /* 0x000fe2000fffe03f */
[----:B-12---:R-:W-:Y:S01]  /*1230*/  MOV R3, 0x400 ;  /* 0x0000040000037802 */ /* 0x006fe20000000f00 */
[----:B------:R-:W-:Y:S01]  /*1240*/  USHF.L.U32 UR27, UR27, 0x7, URZ ;  /* 0x000000071b1b7899 */ /* 0x000fe2000800063f */
[C---:B------:R-:W-:Y:S01]  /*1250*/  ISETP.NE.AND P2, PT, R5.reuse, 0x4, PT ;  /* 0x000000040500780c */ /* 0x040fe20003f45270 */
[----:B------:R-:W-:Y:S01]  /*1260*/  UIADD3 UR24, UR32, 0x1800, URZ ;  /* 0x0000180020187890 */ /* 0x000fe2000fffe03f */
[C---:B------:R-:W-:Y:S01]  /*1270*/  ISETP.NE.AND P1, PT, R5.reuse, 0x4, PT ;  /* 0x000000040500780c */ /* 0x040fe20003f25270 */
[----:B------:R-:W-:Y:S01]  /*1280*/  UIADD3 UR16, UR32, 0x2800, URZ ;  /* 0x0000280020107890 */ /* 0x000fe2000fffe03f */
[----:B------:R-:W-:Y:S01]  /*1290*/  SEL R5, R5, RZ, P2 ;  /* 0x000000ff05057207 */ /* 0x000fe20001000000 */
[----:B------:R-:W-:Y:S01]  /*12a0*/  UIADD3 UR32, UR32, 0x3800, URZ ;  /* 0x0000380020207890 */ /* 0x000fe2000fffe03f */
[----:B------:R-:W-:Y:S01]  /*12b0*/  SEL R6, RZ, 0x1, !P1 ;  /* 0x00000001ff067807 */ /* 0x000fe20004800000 */
        /* <DEDUP_REMOVED lines=9> */
[----:B------:R-:W-:Y:S01]  /*1350*/  ISETP.NE.AND P3, PT, R0, RZ, PT ;  /* 0x000000ff0000720c */ /* 0x000fe20003f65270 */
[----:B------:R1:W-:Y:S01]  /*1360*/  UTMALDG.4D [UR16], [UR4], desc[UR6] ;  /* 0x00000610040075b4 */ /* 0x0003e20008019000 */
[----:B---3--:R-:W-:-:S02]  /*1370*/  LEA R4, R4, R3, 0x18 ;  /* 0x0000000304047211 */ /* 0x008fc400078ec0ff */
[----:B------:R-:W-:-:S03]  /*1380*/  SHF.L.U32 R3, R6, 0x1f, RZ ;  /* 0x0000001f06037819 */ /* 0x000fc600000006ff */
[----:B------:R-:W-:Y:S01]  /*1390*/  IMAD R8, R5, 0x8, R4 ;  /* 0x0000000805087824 */ /* 0x000fe200078e0204 */
[----:B------:R1:W-:Y:S02]  /*13a0*/  UTMALDG.4D [UR32], [UR4], desc[UR6] ;  /* 0x00000620040075b4 */ /* 0x0003e40008019000 */
[----:B-1----:R-:W-:-:S04]  /*13b0*/  NOP ;  /* 0x0000000000007918 */ /* 0x002fc80000000000 */
.L_x_19:
        /* <DEDUP_REMOVED lines=10> */
.L_x_20:
[----:B------:R-:W-:Y:S01]  /*1460*/  IMAD R4, R5, 0x3000, R4 ;  /* 0x0000300005047824 */ /* 0x000fe200078e0204 */
[----:B------:R-:W-:Y:S01]  /*1470*/  R2UR UR25, R8 ;  /* 0x00000000081972ca */ /* 0x000fe200000e0000 */
[----:B------:R-:W-:Y:S01]  /*1480*/  ULDC.64 UR4, c[0x0][0x198] ;  /* 0x0000660000047ab9 */ /* 0x000fe20000000a00 */
[----:B------:R-:W-:Y:S01]  /*1490*/  R2UR UR27, R9 ;  /* 0x00000000091b72ca */ /* 0x000fe200000e0000 */
        /* <DEDUP_REMOVED lines=11> */
[----:B------:R-:W-:Y:S01]  /*1550*/  ISETP.NE.AND P1, PT, R5, 0x4, PT ;  /* 0x000000040500780c */ /* 0x000fe20003f25270 */
[----:B------:R-:W-:Y:S01]  /*1560*/  USHF.L.U32 UR27, UR27, 0x7, URZ ;  /* 0x000000071b1b7899 */ /* 0x000fe2000800063f */
[----:B------:R-:W-:Y:S01]  /*1570*/  VIADD R9, R9, 0x1 ;  /* 0x0000000109097836 */ /* 0x000fe20000000000 */
[----:B------:R-:W-:Y:S01]  /*1580*/  UIADD3 UR24, UR32, 0x1800, URZ ;  /* 0x0000180020187890 */ /* 0x000fe2000fffe03f */
[----:B-12---:R-:W-:Y:S01]  /*1590*/  SEL R3, RZ, 0x1, P1 ;  /* 0x00000001ff037807 */ /* 0x006fe20000800000 */
[----:B------:R-:W-:Y:S01]  /*15a0*/  UIADD3 UR16, UR32, 0x2800, URZ ;  /* 0x0000280020107890 */ /* 0x000fe2000fffe03f */
[----:B------:R-:W-:Y:S01]  /*15b0*/  SEL R5, R5, RZ, P1 ;  /* 0x000000ff05057207 */ /* 0x000fe20000800000 */
[----:B------:R-:W-:Y:S01]  /*15c0*/  UIADD3 UR32, UR32, 0x3800, URZ ;  /* 0x0000380020207890 */ /* 0x000fe2000fffe03f */
[----:B------:R-:W-:Y:S01]  /*15d0*/  LOP3.LUT R6, R6, R3, RZ, 0x3c, !PT ;  /* 0x0000000306067212 */ /* 0x000fe200078e3cff */
        /* <DEDUP_REMOVED lines=8> */
[----:B------:R1:W-:Y:S01]  /*1660*/  UTMALDG.4D [UR16], [UR4], desc[UR6] ;  /* 0x00000610040075b4 */ /* 0x0003e20008019000 */
[----:B------:R1:W-:Y:S02]  /*1670*/  UTMALDG.4D [UR32], [UR4], desc[UR6] ;  /* 0x00000620040075b4 */ /* 0x0003e40008019000 */
[----:B-1----:R-:W-:Y:S01]  /*1680*/  NOP ;  /* 0x0000000000007918 */ /* 0x002fe20000000000 */
.L_x_16:
[----:B------:R-:W-:-:S05]  /*1690*/  IMAD.SHL.U32 R8, R2, 0x2, RZ ;  /* 0x0000000202087824 */ /* 0x000fca00078e00ff */
[----:B------:R-:W-:-:S04]  /*16a0*/  LOP3.LUT R8, R8, 0xfffffffe, RZ, 0x3c, !PT ;  /* 0xfffffffe08087812 */ /* 0x000fc800078e3cff */
[----:B------:R-:W-:-:S07]  /*16b0*/  IADD3 R8, -R8, -0x6, RZ ;  /* 0xfffffffa08087810 */ /* 0x000fce0007ffe1ff */
.L_x_10:
[----:B------:R-:W-:Y:S05]  /*16c0*/  BSYNC B0 ;  /* 0x0000000000007941 */ /* 0x000fea0003800000 */
.L_x_9:
[----:B------:R-:W3:Y:S01]  /*16d0*/  S2R R11, SR_CgaCtaId ;  /* 0x00000000000b7919 */ /* 0x000ee20000008800 */
[----:B------:R-:W-:Y:S01]  /*16e0*/  MOV R2, 0x400 ;  /* 0x0000040000027802 */ /* 0x000fe20000000f00 */
[----:B-12---:R-:W-:Y:S01]  /*16f0*/  IMAD.MOV.U32 R4, RZ, RZ, RZ ;  /* 0x000000ffff047224 */ /* 0x006fe200078e00ff */
[----:B------:R-:W-:Y:S02]  /*1700*/  SHF.L.U32 R3, RZ, 0x1f, RZ ;  /* 0x0000001fff037819 */ /* 0x000fe400000006ff */
[----:B---3--:R-:W-:-:S07]  /*1710*/  LEA R2, R11, R2, 0x18 ;  /* 0x000000020b027211 */ /* 0x008fce00078ec0ff */
.L_x_21:
[----:B-1----:R1:W2:Y:S02]  /*1720*/  SYNCS.PHASECHK.TRANS64.TRYWAIT P1, [R2+URZ+0xd840], R3 ;  /* 0x00d84003020075a7 */ /* 0x0022a4000802017f */
[----:B--2---:R-:W-:Y:S05]  /*1730*/  @!P1 NANOSLEEP.SYNCS 0x989680 ;  /* 0x009896800000995d */ /* 0x004fea0003900000 */
[----:B------:R-:W2:Y:S02]  /*1740*/  @!P1 SYNCS.PHASECHK.TRANS64 P1, [R2+URZ+0xd840], R3 ;  /* 0x00d84003020095a7 */ /* 0x000ea4000802007f */
[----:B--2---:R-:W-:Y:S05]  /*1750*/  @!P1 BRA `(.L_x_21) ;  /* 0xfffffffc00f09947 */ /* 0x004fea000383ffff */
[----:B------:R-:W2:Y:S01]  /*1760*/  LDC R11, c[0x0][0x28c] ;  /* 0x0000a300ff0b7b82 */ /* 0x000ea20000000800 */
[----:B-1----:R-:W-:Y:S02]  /*1770*/  SHF.R.S32.HI R3, RZ, 0x1f, R0 ;  /* 0x0000001fff037819 */ /* 0x002fe40000011400 */
[----:B------:R-:W-:Y:S02]  /*1780*/  SHF.L.U32 R17, RZ, 0x1f, RZ ;  /* 0x0000001fff117819 */ /* 0x000fe400000006ff */
[----:B--2---:R-:W-:Y:S02]  /*1790*/  IADD3 R12, R11, 0x7f, RZ ;  /* 0x0000007f0b0c7810 */ /* 0x004fe40007ffe0ff */
[----:B------:R-:W-:Y:S02]  /*17a0*/  LEA.HI R11, R3, R0, RZ, 0x5 ;  /* 0x00000000030b7211 */ /* 0x000fe400078f28ff */
[----:B------:R-:W-:Y:S02]  /*17b0*/  SHF.R.S32.HI R13, RZ, 0x1f, R12 ;  /* 0x0000001fff0d7819 */ /* 0x000fe4000001140c */
[----:B------:R-:W-:-:S02]  /*17c0*/  SHF.R.S32.HI R11, RZ, 0x5, R11 ;  /* 0x00000005ff0b7819 */ /* 0x000fc4000001140b */
[----:B------:R-:W-:Y:S02]  /*17d0*/  LEA.HI R13, R13, R12, RZ, 0x7 ;  /* 0x0000000c0d0d7211 */ /* 0x000fe400078f38ff */
[----:B------:R-:W-:Y:S02]  /*17e0*/  LEA R11, R11, UR11, 0x4 ;  /* 0x0000000b0b0b7c11 */ /* 0x000fe4000f8e20ff */
[----:B------:R-:W-:-:S07]  /*17f0*/  SHF.R.S32.HI R15, RZ, 0x7, R13 ;  /* 0x00000007ff0f7819 */ /* 0x000fce000001140d */
.L_x_22:
[----:B-1----:R1:W2:Y:S02]  /*1800*/  SYNCS.PHASECHK.TRANS64.TRYWAIT P1, [R2+URZ+0xd800], R17 ;  /* 0x00d80011020075a7 */ /* 0x0022a4000802017f */
[----:B--2---:R-:W-:Y:S05]  /*1810*/  @!P1 NANOSLEEP.SYNCS 0x989680 ;  /* 0x009896800000995d */ /* 0x004fea0003900000 */
[----:B------:R-:W2:Y:S02]  /*1820*/  @!P1 SYNCS.PHASECHK.TRANS64 P1, [R2+URZ+0xd800], R17 ;  /* 0x00d80011020095a7 */ /* 0x000ea4000802007f */
[----:B--2---:R-:W-:Y:S05]  /*1830*/  @!P1 BRA `(.L_x_22) ;  /* 0xfffffffc00f09947 */ /* 0x004fea000383ffff */
[----:B------:R-:W-:Y:S01]  /*1840*/  LEA.HI R3, R3, R0, RZ, 0x2 ;  /* 0x0000000003037211 */ /* 0x000fe200078f10ff */
[----:B------:R-:W-:Y:S05]  /*1850*/  WARPSYNC.ALL ;  /* 0x0000000000007948 */ /* 0x000fea0003800000 */
[--C-:B------:R-:W-:Y:S02]  /*1860*/  SHF.R.S32.HI R12, RZ, 0x2, R3.reuse ;  /* 0x00000002ff0c7819 */ /* 0x100fe40000011403 */
[----:B------:R-:W-:Y:S02]  /*1870*/  SHF.R.S32.HI R13, RZ, 0x1f, R3 ;  /* 0x0000001fff0d7819 */ /* 0x000fe40000011403 */
[----:B------:R-:W-:-:S02]  /*1880*/  LOP3.LUT R3, R3, 0x7ffffffc, RZ, 0xc0, !PT ;  /* 0x7ffffffc03037812 */ /* 0x000fc400078ec0ff */
[----:B------:R-:W-:Y:S02]  /*1890*/  LEA.HI R13, R13, R12, RZ, 0x3 ;  /* 0x0000000c0d0d7211 */ /* 0x000fe400078f18ff */
[----:B------:R-:W-:Y:S01]  /*18a0*/  VIMNMX R20, R15, R20, PT ;  /* 0x000000140f147248 */ /* 0x000fe20003fe0100 */
[----:B------:R-:W-:Y:S01]  /*18b0*/  IMAD.IADD R14, R0, 0x1, -R3 ;  /* 0x00000001000e7824 */ /* 0x000fe200078e0a03 */
[----:B------:R-:W-:-:S03]  /*18c0*/  LOP3.LUT R3, R13, 0xfffffff8, RZ, 0xc0, !PT ;  /* 0xfffffff80d037812 */ /* 0x000fc600078ec0ff */
[----:B------:R-:W-:Y:S01]  /*18d0*/  IMAD.SHL.U32 R14, R14, 0x2, RZ ;  /* 0x000000020e0e7824 */ /* 0x000fe200078e00ff */
[----:B------:R-:W-:Y:S02]  /*18e0*/  IADD3 R3, R11, R12, -R3 ;  /* 0x0000000c0b037210 */ /* 0x000fe40007ffe803 */
[C---:B------:R-:W-:Y:S01]  /*18f0*/  R2UR UR15, R2.reuse ;  /* 0x00000000020f72ca */ /* 0x040fe200000e0000 */
[----:B------:R-:W-:Y:S01]  /*1900*/  WARPGROUP.ARRIVE ;  /* 0x00000000000079c5 */ /* 0x000fe20000000000 */
[----:B------:R-:W-:Y:S01]  /*1910*/  R2UR UR4, R2 ;  /* 0x00000000020472ca */ /* 0x000fe200000e0000 */
[----:B------:R-:W-:Y:S01]  /*1920*/  UMOV UR45, 0xc0000010 ;  /* 0xc0000010002d7882 */ /* 0x000fe20000000000 */
[----:B------:R-:W-:Y:S01]  /*1930*/  UMOV UR47, 0xc0000010 ;  /* 0xc0000010002f7882 */ /* 0x000fe20000000000 */
[----:B------:R-:W-:Y:S01]  /*1940*/  UMOV UR41, 0xc0000010 ;  /* 0xc000001000297882 */ /* 0x000fe20000000000 */
[----:B------:R-:W-:Y:S01]  /*1950*/  UMOV UR43, 0xc0000010 ;  /* 0xc0000010002b7882 */ /* 0x000fe20000000000 */
[----:B------:R-:W-:Y:S01]  /*1960*/  UMOV UR5, 0xc0000010 ;  /* 0xc000001000057882 */ /* 0x000fe20000000000 */
[----:B------:R-:W-:Y:S01]  /*1970*/  UMOV UR7, 0xc0000010 ;  /* 0xc000001000077882 */ /* 0x000fe20000000000 */
[C---:B------:R-:W-:Y:S01]  /*1980*/  IADD3 R18, R14.reuse, 0x9, RZ ;  /* 0x000000090e127810 */ /* 0x040fe20007ffe0ff */
[C---:B------:R-:W-:Y:S01]  /*1990*/  VIADD R12, R14.reuse, 0x8 ;  /* 0x000000080e0c7836 */ /* 0x040fe20000000000 */
[C---:B------:R-:W-:Y:S01]  /*19a0*/  ISETP.GT.AND P2, PT, R3.reuse, R14, PT ;  /* 0x0000000e0300720c */ /* 0x040fe20003f44270 */
[C---:B------:R-:W-:Y:S01]  /*19b0*/  VIADD R88, R14.reuse, 0x11 ;  /* 0x000000110e587836 */ /* 0x040fe20000000000 */
[----:B------:R-:W-:Y:S01]  /*19c0*/  UIADD3 UR15, UR15, 0x1800, URZ ;  /* 0x000018000f0f7890 */ /* 0x000fe2000fffe03f */
[C---:B------:R-:W-:Y:S01]  /*19d0*/  ISETP.GE.AND P4, PT, R3.reuse, R18, PT ;  /* 0x000000120300720c */ /* 0x040fe20003f86270 */
[----:B------:R-:W-:Y:S01]  /*19e0*/  USHF.R.U32.HI UR4, URZ, 0x4, UR4 ;  /* 0x000000043f047899 */ /* 0x000fe20008011604 */
[C---:B------:R-:W-:Y:S01]  /*19f0*/  IADD3 R18, R14.reuse, 0x19, RZ ;  /* 0x000000190e127810 */ /* 0x040fe20007ffe0ff */
[----:B------:R-:W-:Y:S01]  /*1a00*/  USHF.R.U32.HI UR15, URZ, 0x4, UR15 ;  /* 0x000000043f0f7899 */ /* 0x000fe2000801160f */
[C---:B------:R-:W-:Y:S01]  /*1a10*/  ISETP.GE.AND P1, PT, R3.reuse, R14, PT ;  /* 0x0000000e0300720c */ /* 0x040fe20003f26270 */
[----:B------:R-:W-:Y:S01]  /*1a20*/  ULOP3.LUT UR4, UR4, 0x3fff, URZ, 0xc0, !UPT ;  /* 0x00003fff04047892 */ /* 0x000fe2000f8ec03f */
[C---:B------:R-:W-:Y:S01]  /*1a30*/  ISETP.GE.AND P3, PT, R3.reuse, R12, PT ;  /* 0x0000000c0300720c */ /* 0x040fe20003f66270 */
[----:B------:R-:W-:Y:S01]  /*1a40*/  ULOP3.LUT UR15, UR15, 0x3fff, URZ, 0xc0, !UPT ;  /* 0x00003fff0f0f7892 */ /* 0x000fe2000f8ec03f */
[C---:B------:R-:W-:Y:S01]  /*1a50*/  VIADD R12, R14.reuse, 0x18 ;  /* 0x000000180e0c7836 */ /* 0x040fe20000000000 */
[----:B------:R-:W-:Y:S01]  /*1a60*/  ULOP3.LUT UR4, UR4, 0x10000, URZ, 0xfc, !UPT ;  /* 0x0001000004047892 */ /* 0x000fe2000f8efc3f */
[----:B------:R-:W-:Y:S01]  /*1a70*/  ISETP.GE.AND P5, PT, R3, R88, PT ;  /* 0x000000580300720c */ /* 0x000fe20003fa6270 */
[----:B------:R-:W-:Y:S01]  /*1a80*/  ULOP3.LUT UR14, UR15, 0x10000, URZ, 0xfc, !UPT ;  /* 0x000100000f0e7892 */ /* 0x000fe2000f8efc3f */
[----:B------:R-:W-:Y:S01]  /*1a90*/  VIADD R22, R14, 0x10 ;  /* 0x000000100e167836 */ /* 0x000fe20000000000 */
[----:B------:R-:W-:Y:S01]  /*1aa0*/  UIADD3 UR40, UR4, 0x80, URZ ;  /* 0x0000008004287890 */ /* 0x000fe2000fffe03f */
[----:B------:R-:W-:Y:S01]  /*1ab0*/  P2R R11, PR, RZ, 0x1 ;  /* 0x00000001ff0b7803 */ /* 0x000fe20000000000 */
[----:B------:R-:W-:Y:S01]  /*1ac0*/  UIADD3 UR42, UR14, 0x100, URZ ;  /* 0x000001000e2a7890 */ /* 0x000fe2000fffe03f */
[----:B------:R-:W-:-:S02]  /*1ad0*/  UMOV UR44, UR4 ;  /* 0x00000004002c7c82 */ /* 0x000fc40008000000 */
[----:B------:R-:W-:Y:S01]  /*1ae0*/  UMOV UR46, UR14 ;  /* 0x0000000e002e7c82 */ /* 0x000fe20008000000 */
[----:B------:R-:W-:Y:S01]  /*1af0*/  UIADD3 UR4, UR4, 0x100, URZ ;  /* 0x0000010004047890 */ /* 0x000fe2000fffe03f */
[----:B------:R-:W-:Y:S01]  /*1b00*/  HGMMA.64x128x16.F32.BF16 R24, gdesc[UR44], RZ, !UPT, gsb0 ;  /* 0x01e000002c1879f0 */ /* 0x000fe2000c0018ff */
[----:B------:R-:W-:Y:S01]  /*1b10*/  UIADD3 UR6, UR14, 0x200, URZ ;  /* 0x000002000e067890 */ /* 0x000fe2000fffe03f */
[----:B------:R-:W-:Y:S01]  /*1b20*/  ISETP.GE.AND P6, PT, R3, R22, PT ;  /* 0x000000160300720c */ /* 0x000fe20003fc6270 */
[----:B------:R-:W-:Y:S02]  /*1b30*/  WARPGROUP.DEPBAR.LE gsb0, 0x0 ;  /* 0x00008000000079c5 */ /* 0x000fe40000010000 */
[----:B------:R-:W-:-:S07]  /*1b40*/  WARPGROUP.ARRIVE ;  /* 0x00000000000079c5 */ /* 0x000fce0000000000 */
[----:B------:R-:W-:Y:S03]  /*1b50*/  HGMMA.64x128x16.F32.BF16 R24, gdesc[UR40], R24, gsb0 ;  /* 0x01e00000281879f0 */ /* 0x000fe60008001818 */
[----:B------:R-:W-:Y:S02]  /*1b60*/  WARPGROUP.DEPBAR.LE gsb0, 0x0 ;  /* 0x00008000000079c5 */ /* 0x000fe40000010000 */
[----:B------:R-:W-:-:S07]  /*1b70*/  WARPGROUP.ARRIVE ;  /* 0x00000000000079c5 */ /* 0x000fce0000000000 */
[----:B------:R-:W-:Y:S01]  /*1b80*/  HGMMA.64x128x16.F32.BF16 R24, gdesc[UR4], R24, gsb0 ;  /* 0x01e00000041879f0 */ /* 0x000fe20008001818 */
[----:B------:R-:W-:Y:S02]  /*1b90*/  ULDC UR6, c[0x0][0x604] ;  /* 0x0001810000067ab9 */ /* 0x000fe40000000800 */
[----:B------:R-:W-:Y:S02]  /*1ba0*/  WARPGROUP.DEPBAR.LE gsb0, 0x0 ;  /* 0x00008000000079c5 */ /* 0x000fe40000010000 */
[----:B------:R-:W-:Y:S02]  /*1bb0*/  FSEL R25, R25, -INF , P2 ;  /* 0xff80000019197808 */ /* 0x000fe40001000000 */
[----:B------:R-:W-:Y:S02]  /*1bc0*/  FSEL R31, R31, -INF , P2 ;  /* 0xff8000001f1f7808 */ /* 0x000fe40001000000 */
[----:B------:R-:W-:Y:S01]  /*1bd0*/  ISETP.GE.AND P2, PT, R3, R18, PT ;  /* 0x000000120300720c */ /* 0x000fe20003f46270 */
[----:B------:R-:W-:Y:S01]  /*1be0*/  VIADD R18, R14, 0x21 ;  /* 0x000000210e127836 */ /* 0x000fe20000000000 */
[----:B------:R-:W-:-:S02]  /*1bf0*/  FSEL R24, R24, -INF , P1 ;  /* 0xff80000018187808 */ /* 0x000fc40000800000 */
[----:B------:R-:W-:Y:S02]  /*1c00*/  FSEL R29, R29, -INF , P4 ;  /* 0xff8000001d1d7808 */ /* 0x000fe40002000000 */
[----:B------:R-:W-:Y:S02]  /*1c10*/  FSEL R35, R35, -INF , P4 ;  /* 0xff80000023237808 */ /* 0x000fe40002000000 */
[C---:B------:R-:W-:Y:S02]  /*1c20*/  ISETP.GE.AND P4, PT, R3.reuse, R18, PT ;  /* 0x000000120300720c */ /* 0x040fe40003f86270 */
[----:B------:R-:W-:Y:S02]  /*1c30*/  FSEL R30, R30, -INF , P1 ;  /* 0xff8000001e1e7808 */ /* 0x000fe40000800000 */
[C---:B------:R-:W-:Y:S02]  /*1c40*/  IADD3 R18, R14.reuse, 0x29, RZ ;  /* 0x000000290e127810 */ /* 0x040fe40007ffe0ff */
[----:B------:R-:W-:Y:S01]  /*1c50*/  ISETP.GE.AND P1, PT, R3, R12, PT ;  /* 0x0000000c0300720c */ /* 0x000fe20003f26270 */
[----:B------:R-:W-:Y:S01]  /*1c60*/  VIADD R12, R14, 0x20 ;  /* 0x000000200e0c7836 */ /* 0x000fe20000000000 */
[----:B------:R-:W-:-:S02]  /*1c70*/  FSEL R28, R28, -INF , P3 ;  /* 0xff8000001c1c7808 */ /* 0x000fc40001800000 */
[----:B------:R-:W-:Y:S02]  /*1c80*/  FMNMX R13, R24, R25, !PT ;  /* 0x00000019180d7209 */ /* 0x000fe40007800000 */
[----:B------:R-:W-:Y:S02]  /*1c90*/  FSEL R33, R33, -INF , P5 ;  /* 0xff80000021217808 */ /* 0x000fe40002800000 */
[----:B------:R-:W-:Y:S02]  /*1ca0*/  FSEL R39, R39, -INF , P5 ;  /* 0xff80000027277808 */ /* 0x000fe40002800000 */
[----:B------:R-:W-:Y:S02]  /*1cb0*/  ISETP.GE.AND P5, PT, R3, R18, PT ;  /* 0x000000120300720c */ /* 0x000fe40003fa6270 */
[----:B------:R-:W-:Y:S02]  /*1cc0*/  FMNMX R18, R28, R13, !PT ;  /* 0x0000000d1c127209 */ /* 0x000fe40007800000 */
[----:B------:R-:W-:-:S02]  /*1cd0*/  FSEL R34, R34, -INF , P3 ;  /* 0xff80000022227808 */ /* 0x000fc40001800000 */
[----:B------:R-:W-:Y:S01]  /*1ce0*/  ISETP.GE.AND P3, PT, R3, R12, PT ;  /* 0x0000000c0300720c */ /* 0x000fe20003f66270 */
[----:B------:R-:W-:Y:S01]  /*1cf0*/  VIADD R12, R14, 0x28 ;  /* 0x000000280e0c7836 */ /* 0x000fe20000000000 */
[----:B------:R-:W-:Y:S02]  /*1d00*/  FSEL R32, R32, -INF , P6 ;  /* 0xff80000020207808 */ /* 0x000fe40003000000 */
[----:B------:R-:W-:Y:S02]  /*1d10*/  FMNMX R13, R29, R18, !PT ;  /* 0x000000121d0d7209 */ /* 0x000fe40007800000 */
[----:B------:R-:W-:Y:S02]  /*1d20*/  FSEL R38, R38, -INF , P6 ;  /* 0xff80000026267808 */ /* 0x000fe40003000000 */
[----:B------:R-:W-:Y:S01]  /*1d30*/  ISETP.GE.AND P6, PT, R3, R12, PT ;  /* 0x0000000c0300720c */ /* 0x000fe20003fc6270 */
[----:B------:R-:W-:Y:S01]  /*1d40*/  VIADD R12, R14, 0x30 ;  /* 0x000000300e0c7836 */ /* 0x000fe20000000000 */
[----:B------:R-:W-:-:S02]  /*1d50*/  FMNMX R18, R32, R13, !PT ;  /* 0x0000000d20127209 */ /* 0x000fc40007800000 */
[----:B------:R-:W-:Y:S02]  /*1d60*/  FSEL R36, R36, -INF , P1 ;  /* 0xff80000024247808 */ /* 0x000fe40000800000 */
[----:B------:R-:W-:Y:S02]  /*1d70*/  FMNMX R13, R33, R18, !PT ;  /* 0x00000012210d7209 */ /* 0x000fe40007800000 */
[----:B------:R-:W-:Y:S02]  /*1d80*/  FSEL R42, R42, -INF , P1 ;  /* 0xff8000002a2a7808 */ /* 0x000fe40000800000 */
[----:B------:R-:W-:Y:S01]  /*1d90*/  ISETP.GE.AND P1, PT, R3, R12, PT ;  /* 0x0000000c0300720c */ /* 0x000fe20003f26270 */
[----:B------:R-:W-:Y:S01]  /*1da0*/  VIADD R12, R14, 0x31 ;  /* 0x000000310e0c7836 */ /* 0x000fe20000000000 */
[----:B------:R-:W-:Y:S02]  /*1db0*/  FSEL R37, R37, -INF , P2 ;  /* 0xff80000025257808 */ /* 0x000fe40001000000 */
[----:B------:R-:W-:-:S02]  /*1dc0*/  FMNMX R18, R36, R13, !PT ;  /* 0x0000000d24127209 */ /* 0x000fc40007800000 */
[----:B------:R-:W-:Y:S02]  /*1dd0*/  FSEL R43, R43, -INF , P2 ;  /* 0xff8000002b2b7808 */ /* 0x000fe40001000000 */
[----:B------:R-:W-:Y:S01]  /*1de0*/  ISETP.GE.AND P2, PT, R3, R12, PT ;  /* 0x0000000c0300720c */ /* 0x000fe20003f46270 */
[----:B------:R-:W-:Y:S01]  /*1df0*/  VIADD R12, R14, 0x38 ;  /* 0x000000380e0c7836 */ /* 0x000fe20000000000 */
[----:B------:R-:W-:Y:S02]  /*1e00*/  FSEL R40, R40, -INF , P3 ;  /* 0xff80000028287808 */ /* 0x000fe40001800000 */
[----:B------:R-:W-:Y:S02]  /*1e10*/  FMNMX R13, R37, R18, !PT ;  /* 0x00000012250d7209 */ /* 0x000fe40007800000 */
[----:B------:R-:W-:Y:S02]  /*1e20*/  FSEL R41, R41, -INF , P4 ;  /* 0xff80000029297808 */ /* 0x000fe40002000000 */
[----:B------:R-:W-:-:S02]  /*1e30*/  FMNMX R18, R40, R13, !PT ;  /* 0x0000000d28127209 */ /* 0x000fc40007800000 */
[----:B------:R-:W-:Y:S02]  /*1e40*/  FSEL R46, R46, -INF , P3 ;  /* 0xff8000002e2e7808 */ /* 0x000fe40001800000 */
[----:B------:R-:W-:Y:S02]  /*1e50*/  ISETP.GE.AND P3, PT, R3, R12, PT ;  /* 0x0000000c0300720c */ /* 0x000fe40003f66270 */
[----:B------:R-:W-:Y:S02]  /*1e60*/  IADD3 R12, R14, 0x39, RZ ;  /* 0x000000390e0c7810 */ /* 0x000fe40007ffe0ff */
[----:B------:R-:W-:Y:S02]  /*1e70*/  FSEL R44, R44, -INF , P6 ;  /* 0xff8000002c2c7808 */ /* 0x000fe40003000000 */
[----:B------:R-:W-:Y:S02]  /*1e80*/  FMNMX R13, R41, R18, !PT ;  /* 0x00000012290d7209 */ /* 0x000fe40007800000 */
[----:B------:R-:W-:-:S02]  /*1e90*/  FSEL R47, R47, -INF , P4 ;  /* 0xff8000002f2f7808 */ /* 0x000fc40002000000 */
[----:B------:R-:W-:Y:S01]  /*1ea0*/  ISETP.GE.AND P4, PT, R3, R12, PT ;  /* 0x0000000c0300720c */ /* 0x000fe20003f86270 */
[----:B------:R-:W-:Y:S01]  /*1eb0*/  VIADD R12, R14, 0x40 ;  /* 0x000000400e0c7836 */ /* 0x000fe20000000000 */
[----:B------:R-:W-:Y:S02]  /*1ec0*/  FSEL R45, R45, -INF , P5 ;  /* 0xff8000002d2d7808 */ /* 0x000fe40002800000 */
[----:B------:R-:W-:Y:S02]  /*1ed0*/  FMNMX R18, R44, R13, !PT ;  /* 0x0000000d2c127209 */ /* 0x000fe40007800000 */
[----:B------:R-:W-:Y:S02]  /*1ee0*/  FSEL R50, R50, -INF , P6 ;  /* 0xff80000032327808 */ /* 0x000fe40003000000 */
[----:B------:R-:W-:Y:S02]  /*1ef0*/  FSEL R48, R48, -INF , P1 ;  /* 0xff80000030307808 */ /* 0x000fe40000800000 */
[----:B------:R-:W-:-:S02]  /*1f00*/  FMNMX R13, R45, R18, !PT ;  /* 0x000000122d0d7209 */ /* 0x000fc40007800000 */
[----:B------:R-:W-:Y:S01]  /*1f10*/  ISETP.GE.AND P6, PT, R3, R12, PT ;  /* 0x0000000c0300720c */ /* 0x000fe20003fc6270 */
[----:B------:R-:W-:Y:S01]  /*1f20*/  VIADD R12, R14, 0x41 ;  /* 0x000000410e0c7836 */ /* 0x000fe20000000000 */
[----:B------:R-:W-:Y:S02]  /*1f30*/  FSEL R49, R49, -INF , P2 ;  /* 0xff80000031317808 */ /* 0x000fe40001000000 */
[----:B------:R-:W-:Y:S02]  /*1f40*/  FMNMX R18, R48, R13, !PT ;  /* 0x0000000d30127209 */ /* 0x000fe40007800000 */
[----:B------:R-:W-:Y:S02]  /*1f50*/  FSEL R51, R51, -INF , P5 ;  /* 0xff80000033337808 */ /* 0x000fe40002800000 */
[----:B------:R-:W-:Y:S01]  /*1f60*/  ISETP.GE.AND P5, PT, R3, R12, PT ;  /* 0x0000000c0300720c */ /* 0x000fe20003fa6270 */
[----:B------:R-:W-:Y:S01]  /*1f70*/  VIADD R12, R14, 0x48 ;  /* 0x000000480e0c7836 */ /* 0x000fe20000000000 */
[----:B------:R-:W-:-:S02]  /*1f80*/  FSEL R52, R52, -INF , P3 ;  /* 0xff80000034347808 */ /* 0x000fc40001800000 */
[----:B------:R-:W-:Y:S02]  /*1f90*/  FMNMX R13, R49, R18, !PT ;  /* 0x00000012310d7209 */ /* 0x000fe40007800000 */
[----:B------:R-:W-:Y:S02]  /*1fa0*/  FSEL R54, R54, -INF , P1 ;  /* 0xff80000036367808 */ /* 0x000fe40000800000 */
[----:B------:R-:W-:Y:S02]  /*1fb0*/  FSEL R53, R53, -INF , P4 ;  /* 0xff80000035357808 */ /* 0x000fe40002000000 */
[----:B------:R-:W-:Y:S02]  /*1fc0*/  FMNMX R22, R52, R13, !PT ;  /* 0x0000000d34167209 */ /* 0x000fe40007800000 */
[----:B------:R-:W-:Y:S02]  /*1fd0*/  ISETP.GE.AND P1, PT, R3, R12, PT ;  /* 0x0000000c0300720c */ /* 0x000fe40003f26270 */
[----:B------:R-:W-:-:S02]  /*1fe0*/  IADD3 R12, R14, 0x49, RZ ;  /* 0x000000490e0c7810 */ /* 0x000fc40007ffe0ff */
[----:B------:R-:W-:Y:S02]  /*1ff0*/  IADD3 R18, R14, 0x59, RZ ;  /* 0x000000590e127810 */ /* 0x000fe40007ffe0ff */
[----:B------:R-:W-:Y:S02]  /*2000*/  FSEL R56, R56, -INF , P6 ;  /* 0xff80000038387808 */ /* 0x000fe40003000000 */
[----:B------:R-:W-:Y:S02]  /*2010*/  FMNMX R13, R53, R22, !PT ;  /* 0x00000016350d7209 */ /* 0x000fe40007800000 */
[----:B------:R-:W-:Y:S02]  /*2020*/  FSEL R55, R55, -INF , P2 ;  /* 0xff80000037377808 */ /* 0x000fe40001000000 */
[C---:B------:R-:W-:Y:S01]  /*2030*/  ISETP.GE.AND P2, PT, R3.reuse, R12, PT ;  /* 0x0000000c0300720c */ /* 0x040fe20003f46270 */
[C---:B------:R-:W-:Y:S01]  /*2040*/  VIADD R12, R14.reuse, 0x50 ;  /* 0x000000500e0c7836 */ /* 0x040fe20000000000 */
[----:B------:R-:W-:Y:S01]  /*2050*/  ISETP.GE.AND P0, PT, R3, R18, PT ;  /* 0x000000120300720c */ /* 0x000fe20003f06270 */
[----:B------:R-:W-:Y:S01]  /*2060*/  VIADD R18, R14, 0x60 ;  /* 0x000000600e127836 */ /* 0x000fe20000000000 */
[----:B------:R-:W-:-:S02]  /*2070*/  FSEL R57, R57, -INF , P5 ;  /* 0xff80000039397808 */ /* 0x000fc40002800000 */
[----:B------:R-:W-:Y:S02]  /*2080*/  FMNMX R22, R56, R13, !PT ;  /* 0x0000000d38167209 */ /* 0x000fe40007800000 */
[----:B------:R-:W-:Y:S02]  /*2090*/  FSEL R58, R58, -INF , P3 ;  /* 0xff8000003a3a7808 */ /* 0x000fe40001800000 */
[----:B------:R-:W-:Y:S01]  /*20a0*/  ISETP.GE.AND P3, PT, R3, R12, PT ;  /* 0x0000000c0300720c */ /* 0x000fe20003f66270 */
[----:B------:R-:W-:Y:S01]  /*20b0*/  VIADD R12, R14, 0x51 ;  /* 0x000000510e0c7836 */ /* 0x000fe20000000000 */
        /* <DEDUP_REMOVED lines=11> */
[----:B------:R-:W-:Y:S01]  /*2170*/  ISETP.GE.AND P2, PT, R3, R18, PT ;  /* 0x000000120300720c */ /* 0x000fe20003f46270 */
[----:B------:R-:W-:Y:S01]  /*2180*/  VIADD R18, R14, 0x68 ;  /* 0x000000680e127836 */ /* 0x000fe20000000000 */
[----:B------:R-:W-:Y:S02]  /*2190*/  FSEL R64, R64, -INF , P3 ;  /* 0xff80000040407808 */ /* 0x000fe40001800000 */
[----:B------:R-:W-:Y:S02]  /*21a0*/  FMNMX R13, R61, R22, !PT ;  /* 0x000000163d0d7209 */ /* 0x000fe40007800000 */
[----:B------:R-:W-:Y:S02]  /*21b0*/  FSEL R62, R62, -INF , P6 ;  /* 0xff8000003e3e7808 */ /* 0x000fe40003000000 */
[----:B------:R-:W-:Y:S02]  /*21c0*/  ISETP.GE.AND P6, PT, R3, R12, PT ;  /* 0x0000000c0300720c */ /* 0x000fe40003fc6270 */
[----:B------:R-:W-:-:S02]  /*21d0*/  FSEL R70, R70, -INF , P3 ;  /* 0xff80000046467808 */ /* 0x000fc40001800000 */
[----:B------:R-:W-:Y:S02]  /*21e0*/  FSEL R65, R65, -INF , P4 ;  /* 0xff80000041417808 */ /* 0x000fe40002000000 */
[----:B------:R-:W-:Y:S02]  /*21f0*/  FMNMX R22, R64, R13, !PT ;  /* 0x0000000d40167209 */ /* 0x000fe40007800000 */
[----:B------:R-:W-:Y:S02]  /*2200*/  ISETP.GE.AND P3, PT, R3, R18, PT ;  /* 0x000000120300720c */ /* 0x000fe40003f66270 */
[----:B------:R-:W-:Y:S02]  /*2210*/  IADD3 R18, R14, 0x78, RZ ;  /* 0x000000780e127810 */ /* 0x000fe40007ffe0ff */
        /* <DEDUP_REMOVED lines=8> */
[----:B------:R-:W-:-:S02]  /*22a0*/  FSEL R72, R72, -INF , P1 ;  /* 0xff80000048487808 */ /* 0x000fc40000800000 */
[----:B------:R-:W-:Y:S02]  /*22b0*/  FMNMX R13, R69, R22, !PT ;  /* 0x00000016450d7209 */ /* 0x000fe40007800000 */
        /* <DEDUP_REMOVED lines=10> */
[----:B------:R-:W-:Y:S02]  /*2360*/  IADD3 R22, R14, 0x71, RZ ;  /* 0x000000710e167810 */ /* 0x000fe40007ffe0ff */
[----:B------:R-:W-:Y:S02]  /*2370*/  FSEL R77, R77, -INF , P4 ;  /* 0xff8000004d4d7808 */ /* 0x000fe40002000000 */
[----:B------:R-:W-:Y:S02]  /*2380*/  FMNMX R88, R76, R13, !PT ;  /* 0x0000000d4c587209 */ /* 0x000fe40007800000 */
[----:B------:R-:W-:-:S02]  /*2390*/  ISETP.GE.AND P5, PT, R3, R18, PT ;  /* 0x000000120300720c */ /* 0x000fc40003fa6270 */
[----:B------:R-:W-:Y:S02]  /*23a0*/  FMNMX R13, R77, R88, !PT ;  /* 0x000000584d0d7209 */ /* 0x000fe40007800000 */
[----:B------:R-:W-:Y:S02]  /*23b0*/  FSEL R80, R80, -INF , P5 ;  /* 0xff80000050507808 */ /* 0x000fe40002800000 */
[----:B------:R-:W-:Y:S02]  /*23c0*/  ISETP.GE.AND P6, PT, R3, R22, PT ;  /* 0x000000160300720c */ /* 0x000fe40003fc6270 */
[----:B------:R-:W-:Y:S02]  /*23d0*/  FMNMX R18, R80, R13, !PT ;  /* 0x0000000d50127209 */ /* 0x000fe40007800000 */
[----:B------:R-:W-:Y:S02]  /*23e0*/  FSEL R81, R81, -INF , P6 ;  /* 0xff80000051517808 */ /* 0x000fe40003000000 */
[----:B------:R-:W-:-:S02]  /*23f0*/  P2R R15, PR, RZ, 0x2 ;  /* 0x00000002ff0f7803 */ /* 0x000fc40000000000 */
[----:B------:R-:W-:Y:S02]  /*2400*/  FMNMX R13, R81, R18, !PT ;  /* 0x00000012510d7209 */ /* 0x000fe40007800000 */
[----:B------:R-:W-:Y:S02]  /*2410*/  P2R R19, PR, RZ, 0x1 ;  /* 0x00000001ff137803 */ /* 0x000fe40000000000 */
[----:B------:R-:W-:Y:S02]  /*2420*/  FMNMX R18, R84, R13, !PT ;  /* 0x0000000d54127209 */ /* 0x000fe40007800000 */
[----:B------:R-:W-:Y:S02]  /*2430*/  ISETP.GE.AND P0, PT, R3, R12, PT ;  /* 0x0000000c0300720c */ /* 0x000fe40003f06270 */
[----:B------:R-:W-:Y:S02]  /*2440*/  FMNMX R18, R85, R18, !PT ;  /* 0x0000001255127209 */ /* 0x000fe40007800000 */
[----:B------:R-:W-:-:S02]  /*2450*/  FSEL R74, R74, -INF , P0 ;  /* 0xff8000004a4a7808 */ /* 0x000fc40000000000 */
[----:B------:R-:W-:Y:S01]  /*2460*/  ISETP.NE.AND P0, PT, R19, RZ, PT ;  /* 0x000000ff1300720c */ /* 0x000fe20003f05270 */
[----:B------:R-:W2:Y:S01]  /*2470*/  SHFL.BFLY PT, R13, R18, 0x1, 0x1f ;  /* 0x0c201f00120d7f89 */ /* 0x000ea200000e0000 */
[----:B------:R-:W-:Y:S02]  /*2480*/  FSEL R82, R82, -INF , P3 ;  /* 0xff80000052527808 */ /* 0x000fe40001800000 */
[----:B------:R-:W-:Y:S02]  /*2490*/  FSEL R75, R75, -INF , P0 ;  /* 0xff8000004b4b7808 */ /* 0x000fe40000000000 */
[----:B------:R-:W-:Y:S01]  /*24a0*/  ISETP.NE.AND P0, PT, R11, RZ, PT ;  /* 0x000000ff0b00720c */ /* 0x000fe20003f05270 */
[----:B------:R-:W-:Y:S01]  /*24b0*/  VIADD R11, R3, 0x8 ;  /* 0x00000008030b7836 */ /* 0x000fe20000000000 */
[----:B------:R-:W-:Y:S02]  /*24c0*/  FSEL R83, R83, -INF , P4 ;  /* 0xff80000053537808 */ /* 0x000fe40002000000 */
[----:B------:R-:W-:-:S02]  /*24d0*/  FSEL R87, R87, -INF , P6 ;  /* 0xff80000057577808 */ /* 0x000fc40003000000 */
[CC--:B------:R-:W-:Y:S02]  /*24e0*/  ISETP.GE.AND P3, PT, R11.reuse, R14.reuse, PT ;  /* 0x0000000e0b00720c */ /* 0x0c0fe40003f66270 */
[----:B------:R-:W-:Y:S02]  /*24f0*/  ISETP.GT.AND P4, PT, R11, R14, PT ;  /* 0x0000000e0b00720c */ /* 0x000fe40003f84270 */
[----:B------:R-:W-:Y:S02]  /*2500*/  FSEL R79, R79, -INF , P2 ;  /* 0xff8000004f4f7808 */ /* 0x000fe40001000000 */
[----:B------:R-:W-:Y:S02]  /*2510*/  FSEL R88, R27, -INF , P4 ;  /* 0xff8000001b587808 */ /* 0x000fe40002000000 */
[----:B------:R-:W-:Y:S02]  /*2520*/  FSEL R86, R86, -INF , P5 ;  /* 0xff80000056567808 */ /* 0x000fe40002800000 */
[----:B--2---:R-:W-:-:S05]  /*2530*/  FMNMX R13, R18, R13, !PT ;  /* 0x0000000d120d7209 */ /* 0x004fca0007800000 */
[----:B------:R-:W1:Y:S02]  /*2540*/  SHFL.BFLY PT, R22, R13, 0x2, 0x1f ;  /* 0x0c401f000d167f89 */ /* 0x000e6400000e0000 */
[----:B-1----:R-:W-:Y:S02]  /*2550*/  FMNMX R17, R13, R22, !PT ;  /* 0x000000160d117209 */ /* 0x002fe40007800000 */
[----:B------:R-:W-:Y:S02]  /*2560*/  FSEL R13, R26, -INF , P3 ;  /* 0xff8000001a0d7808 */ /* 0x000fe40001800000 */
[----:B------:R-:W-:Y:S02]  /*2570*/  FSETP.NEU.AND P1, PT, R17, -INF , PT ;  /* 0xff8000001100780b */ /* 0x000fe40003f2d000 */
[----:B------:R-:W-:Y:S02]  /*2580*/  FMNMX R19, R13, R88, !PT ;  /* 0x000000580d137209 */ /* 0x000fe40007800000 */
[----:B------:R-:W-:-:S02]  /*2590*/  FSEL R12, R17, RZ, P1 ;  /* 0x000000ff110c7208 */ /* 0x000fc40000800000 */
[----:B------:R-:W-:Y:S02]  /*25a0*/  ISETP.NE.AND P1, PT, R15, RZ, PT ;  /* 0x000000ff0f00720c */ /* 0x000fe40003f25270 */
[----:B------:R-:W-:Y:S01]  /*25b0*/  FMNMX R18, R30, R19, !PT ;  /* 0x000000131e127209 */ /* 0x000fe20007800000 */
[----:B------:R-:W-:Y:S01]  /*25c0*/  FMUL R12, R12, UR6 ;  /* 0x000000060c0c7c20 */ /* 0x000fe20008400000 */
[----:B------:R-:W-:Y:S02]  /*25d0*/  FSEL R78, R78, -INF , P1 ;  /* 0xff8000004e4e7808 */ /* 0x000fe40000800000 */
[----:B------:R-:W-:Y:S01]  /*25e0*/  FMNMX R19, R31, R18, !PT ;  /* 0x000000121f137209 */ /* 0x000fe20007800000 */
[--C-:B------:R-:W-:Y:S01]  /*25f0*/  FFMA R24, R24, UR6, -R12.reuse ;  /* 0x0000000618187c23 */ /* 0x100fe2000800080c */
[--C-:B------:R-:W-:Y:S01]  /*2600*/  FFMA R36, R36, UR6, -R12.reuse ;  /* 0x0000000624247c23 */ /* 0x100fe2000800080c */
[--C-:B------:R-:W-:Y:S01]  /*2610*/  FFMA R21, R29, UR6, -R12.reuse ;  /* 0x000000061d157c23 */ /* 0x100fe2000800080c */
[----:B------:R-:W-:Y:S01]  /*2620*/  FMNMX R18, R34, R19, !PT ;  /* 0x0000001322127209 */ /* 0x000fe20007800000 */
[--C-:B------:R-:W-:Y:S01]  /*2630*/  FFMA R28, R28, UR6, -R12.reuse ;  /* 0x000000061c1c7c23 */ /* 0x100fe2000800080c */
[----:B------:R-:W-:Y:S01]  /*2640*/  FSETP.GEU.AND P1, PT, R24, -126, PT ;  /* 0xc2fc00001800780b */ /* 0x000fe20003f2e000 */
        /* <DEDUP_REMOVED lines=12> */
[----:B------:R-:W-:Y:S01]  /*2710*/  @!P1 FMUL R24, R24, 0.5 ;  /* 0x3f00000018189820 */ /* 0x000fe20000400000 */
[----:B------:R-:W-:Y:S01]  /*2720*/  FMNMX R18, R42, R19, !PT ;  /* 0x000000132a127209 */ /* 0x000fe20007800000 */
[--C-:B------:R-:W-:Y:S01]  /*2730*/  FFMA R29, R45, UR6, -R12.reuse ;  /* 0x000000062d1d7c23 */ /* 0x100fe2000800080c */
[----:B------:R-:W-:Y:S01]  /*2740*/  FSETP.GEU.AND P2, PT, R15, -126, PT ;  /* 0xc2fc00000f00780b */ /* 0x000fe20003f4e000 */
[----:B------:R-:W-:Y:S01]  /*2750*/  @!P4 FMUL R21, R21, 0.5 ;  /* 0x3f0000001515c820 */ /* 0x000fe20000400000 */
[----:B------:R-:W-:Y:S01]  /*2760*/  FMNMX R19, R43, R18, !PT ;  /* 0x000000122b137209 */ /* 0x000fe20007800000 */
[----:B------:R-:W1:Y:S01]  /*2770*/  MUFU.EX2 R24, R24 ;  /* 0x0000001800187308 */ /* 0x000e620000000800 */
[----:B------:R-:W-:Y:S01]  /*2780*/  FSETP.GEU.AND P5, PT, R32, -126, PT ;  /* 0xc2fc00002000780b */ /* 0x000fe20003fae000 */
[----:B------:R-:W-:Y:S01]  /*2790*/  @!P3 FMUL R28, R28, 0.5 ;  /* 0x3f0000001c1cb820 */ /* 0x000fe20000400000 */
[----:B------:R-:W-:Y:S01]  /*27a0*/  FMNMX R22, R46, R19, !PT ;  /* 0x000000132e167209 */ /* 0x000fe20007800000 */
[--C-:B------:R-:W-:Y:S01]  /*27b0*/  FFMA R25, R37, UR6, -R12.reuse ;  /* 0x0000000625197c23 */ /* 0x100fe2000800080c */
[--C-:B------:R-:W-:Y:S01]  /*27c0*/  FFMA R45, R60, UR6, -R12.reuse ;  /* 0x000000063c2d7c23 */ /* 0x100fe2000800080c */
[----:B------:R-:W-:Y:S01]  /*27d0*/  @!P6 FMUL R23, R23, 0.5 ;  /* 0x3f0000001717e820 */ /* 0x000fe20000400000 */
[----:B------:R-:W-:Y:S01]  /*27e0*/  FMNMX R19, R47, R22, !PT ;  /* 0x000000162f137209 */ /* 0x000fe20007800000 */
[----:B------:R-:W2:Y:S01]  /*27f0*/  MUFU.EX2 R26, R28 ;  /* 0x0000001c001a7308 */ /* 0x000ea20000000800 */
[--C-:B------:R-:W-:Y:S01]  /*2800*/  FFMA R44, R44, UR6, -R12.reuse ;  /* 0x000000062c2c7c23 */ /* 0x100fe2000800080c */
[----:B------:R-:W-:Y:S01]  /*2810*/  @!P2 FMUL R15, R15, 0.5 ;  /* 0x3f0000000f0fa820 */ /* 0x000fe20000400000 */
[----:B------:R-:W-:Y:S01]  /*2820*/  FMNMX R22, R50, R19, !PT ;  /* 0x0000001332167209 */ /* 0x000fe20007800000 */
[--C-:B------:R-:W-:Y:S01]  /*2830*/  FFMA R37, R52, UR6, -R12.reuse ;  /* 0x0000000634257c23 */ /* 0x100fe2000800080c */
[--C-:B------:R-:W-:Y:S01]  /*2840*/  FFMA R53, R53, UR6, -R12.reuse ;  /* 0x0000000635357c23 */ /* 0x100fe2000800080c */
[----:B------:R-:W-:Y:S01]  /*2850*/  @!P5 FMUL R32, R32, 0.5 ;  /* 0x3f0000002020d820 */ /* 0x000fe20000400000 */
[----:B------:R-:W-:Y:S01]  /*2860*/  FMNMX R19, R51, R22, !PT ;  /* 0x0000001633137209 */ /* 0x000fe20007800000 */
[----:B------:R-:W3:Y:S01]  /*2870*/  MUFU.EX2 R21, R21 ;  /* 0x0000001500157308 */ /* 0x000ee20000000800 */
[----:B-1----:R-:W-:Y:S01]  /*2880*/  @!P1 FMUL R24, R24, R24 ;  /* 0x0000001818189220 */ /* 0x002fe20000400000 */
[----:B------:R-:W-:Y:S01]  /*2890*/  FSETP.GEU.AND P1, PT, R36, -126, PT ;  /* 0xc2fc00002400780b */ /* 0x000fe20003f2e000 */
[--C-:B------:R-:W-:Y:S01]  /*28a0*/  FFMA R57, R57, UR6, -R12.reuse ;  /* 0x0000000639397c23 */ /* 0x100fe2000800080c */
[----:B------:R-:W-:Y:S01]  /*28b0*/  FMNMX R22, R54, R19, !PT ;  /* 0x0000001336167209 */ /* 0x000fe20007800000 */
[--C-:B------:R-:W-:Y:S01]  /*28c0*/  FFMA R33, R49, UR6, -R12.reuse ;  /* 0x0000000631217c23 */ /* 0x100fe2000800080c */
[--C-:B------:R-:W-:Y:S01]  /*28d0*/  FFMA R41, R56, UR6, -R12.reuse ;  /* 0x0000000638297c23 */ /* 0x100fe2000800080c */
[--C-:B------:R-:W-:Y:S01]  /*28e0*/  FFMA R49, R64, UR6, -R12.reuse ;  /* 0x0000000640317c23 */ /* 0x100fe2000800080c */
[----:B------:R-:W-:Y:S01]  /*28f0*/  FMNMX R19, R55, R22, !PT ;  /* 0x0000001637137209 */ /* 0x000fe20007800000 */
[----:B------:R-:W1:Y:S01]  /*2900*/  MUFU.EX2 R23, R23 ;  /* 0x0000001700177308 */ /* 0x000e620000000800 */
[----:B--2---:R-:W-:Y:S01]  /*2910*/  @!P3 FMUL R26, R26, R26 ;  /* 0x0000001a1a1ab220 */ /* 0x004fe20000400000 */
[----:B------:R-:W-:Y:S01]  /*2920*/  FSETP.GEU.AND P3, PT, R40, -126, PT ;  /* 0xc2fc00002800780b */ /* 0x000fe20003f6e000 */
[--C-:B------:R-:W-:Y:S01]  /*2930*/  FFMA R52, R65, UR6, -R12.reuse ;  /* 0x0000000641347c23 */ /* 0x100fe2000800080c */
[----:B------:R-:W-:Y:S01]  /*2940*/  FMNMX R22, R58, R19, !PT ;  /* 0x000000133a167209 */ /* 0x000fe20007800000 */
[--C-:B------:R-:W-:Y:S01]  /*2950*/  FFMA R69, R69, UR6, -R12.reuse ;  /* 0x0000000645457c23 */ /* 0x100fe2000800080c */
[----:B------:R-:W-:Y:S01]  /*2960*/  @!P1 FMUL R36, R36, 0.5 ;  /* 0x3f00000024249820 */ /* 0x000fe20000400000 */
[--C-:B------:R-:W-:Y:S01]  /*2970*/  FFMA R77, R77, UR6, -R12.reuse ;  /* 0x000000064d4d7c23 */ /* 0x100fe2000800080c */
[----:B------:R-:W-:Y:S01]  /*2980*/  FMNMX R19, R59, R22, !PT ;  /* 0x000000163b137209 */ /* 0x000fe20007800000 */
[----:B---3--:R-:W-:Y:S01]  /*2990*/  @!P4 FMUL R21, R21, R21 ;  /* 0x000000151515c220 */ /* 0x008fe20000400000 */
[----:B------:R2:W3:Y:S01]  /*29a0*/  MUFU.EX2 R18, R36 ;  /* 0x0000002400127308 */ /* 0x0004e20000000800 */
[----:B------:R-:W-:Y:S01]  /*29b0*/  FSETP.GEU.AND P4, PT, R27, -126, PT ;  /* 0xc2fc00001b00780b */ /* 0x000fe20003f8e000 */
[--C-:B------:R-:W-:Y:S01]  /*29c0*/  FFMA R60, R73, UR6, -R12.reuse ;  /* 0x00000006493c7c23 */ /* 0x100fe2000800080c */
[----:B------:R-:W-:-:S02]  /*29d0*/  FFMA R65, R80, UR6, -R12 ;  /* 0x0000000650417c23 */ /* 0x000fc4000800080c */
[----:B------:R-:W-:Y:S01]  /*29e0*/  @!P3 FMUL R40, R40, 0.5 ;  /* 0x3f0000002828b820 */ /* 0x000fe20000400000 */
[----:B-1----:R-:W-:Y:S02]  /*29f0*/  @!P6 FMUL R23, R23, R23 ;  /* 0x000000171717e220 */ /* 0x002fe40000400000 */
[----:B------:R-:W1:Y:S01]  /*2a00*/  MUFU.EX2 R15, R15 ;  /* 0x0000000f000f7308 */ /* 0x000e620000000800 */
[----:B--2---:R-:W-:Y:S02]  /*2a10*/  FMNMX R36, R62, R19, !PT ;  /* 0x000000133e247209 */ /* 0x004fe40007800000 */
[----:B------:R-:W-:Y:S02]  /*2a20*/  FSETP.GEU.AND P6, PT, R29, -126, PT ;  /* 0xc2fc00001d00780b */ /* 0x000fe40003fce000 */
[----:B------:R-:W-:Y:S01]  /*2a30*/  FMNMX R19, R63, R36, !PT ;  /* 0x000000243f137209 */ /* 0x000fe20007800000 */
[----:B------:R-:W-:Y:S02]  /*2a40*/  @!P4 FMUL R27, R27, 0.5 ;  /* 0x3f0000001b1bc820 */ /* 0x000fe40000400000 */
[----:B------:R-:W2:Y:S01]  /*2a50*/  MUFU.EX2 R28, R32 ;  /* 0x00000020001c7308 */ /* 0x000ea20000000800 */
[----:B---3--:R-:W-:Y:S01]  /*2a60*/  @!P1 FMUL R18, R18, R18 ;  /* 0x0000001212129220 */ /* 0x008fe20000400000 */
[----:B------:R-:W-:-:S02]  /*2a70*/  FSETP.GEU.AND P1, PT, R48, -126, PT ;  /* 0xc2fc00003000780b */ /* 0x000fc40003f2e000 */
[----:B------:R-:W-:-:S04]  /*2a80*/  FMNMX R36, R66, R19, !PT ;  /* 0x0000001342247209 */ /* 0x000fc80007800000 */
[----:B------:R-:W-:Y:S01]  /*2a90*/  FMNMX R19, R67, R36, !PT ;  /* 0x0000002443137209 */ /* 0x000fe20007800000 */
[----:B------:R3:W4:Y:S01]  /*2aa0*/  MUFU.EX2 R32, R40 ;  /* 0x0000002800207308 */ /* 0x0007220000000800 */
[----:B-1----:R-:W-:Y:S01]  /*2ab0*/  @!P2 FMUL R15, R15, R15 ;  /* 0x0000000f0f0fa220 */ /* 0x002fe20000400000 */
[----:B------:R-:W-:Y:S01]  /*2ac0*/  FSETP.GEU.AND P2, PT, R25, -126, PT ;  /* 0xc2fc00001900780b */ /* 0x000fe20003f4e000 */
[----:B------:R-:W-:-:S03]  /*2ad0*/  @!P6 FMUL R29, R29, 0.5 ;  /* 0x3f0000001d1de820 */ /* 0x000fc60000400000 */
[----:B------:R-:W-:Y:S02]  /*2ae0*/  @!P1 FMUL R48, R48, 0.5 ;  /* 0x3f00000030309820 */ /* 0x000fe40000400000 */
[----:B------:R-:W1:Y:S01]  /*2af0*/  MUFU.EX2 R27, R27 ;  /* 0x0000001b001b7308 */ /* 0x000e620000000800 */
[----:B---3--:R-:W-:Y:S01]  /*2b00*/  FMNMX R40, R70, R19, !PT ;  /* 0x0000001346287209 */ /* 0x008fe20007800000 */
[----:B--2---:R-:W-:Y:S01]  /*2b10*/  @!P5 FMUL R28, R28, R28 ;  /* 0x0000001c1c1cd220 */ /* 0x004fe20000400000 */
[----:B------:R-:W-:Y:S02]  /*2b20*/  FSETP.GEU.AND P5, PT, R44, -126, PT ;  /* 0xc2fc00002c00780b */ /* 0x000fe40003fae000 */
[----:B------:R-:W-:Y:S02]  /*2b30*/  FMNMX R19, R71, R40, !PT ;  /* 0x0000002847137209 */ /* 0x000fe40007800000 */
[----:B------:R-:W-:Y:S01]  /*2b40*/  @!P2 FMUL R25, R25, 0.5 ;  /* 0x3f0000001919a820 */ /* 0x000fe20000400000 */
[----:B------:R2:W3:Y:S01]  /*2b50*/  MUFU.EX2 R36, R48 ;  /* 0x0000003000247308 */ /* 0x0004e20000000800 */
[----:B----4-:R-:W-:Y:S01]  /*2b60*/  @!P3 FMUL R32, R32, R32 ;  /* 0x000000202020b220 */ /* 0x010fe20000400000 */
[----:B------:R-:W-:-:S02]  /*2b70*/  FMNMX R40, R74, R19, !PT ;  /* 0x000000134a287209 */ /* 0x000fc40007800000 */
[----:B------:R-:W-:Y:S02]  /*2b80*/  FSETP.GEU.AND P3, PT, R37, -126, PT ;  /* 0xc2fc00002500780b */ /* 0x000fe40003f6e000 */
[----:B------:R-:W-:Y:S02]  /*2b90*/  FMNMX R19, R75, R40, !PT ;  /* 0x000000284b137209 */ /* 0x000fe40007800000 */
[----:B------:R-:W4:Y:S01]  /*2ba0*/  MUFU.EX2 R29, R29 ;  /* 0x0000001d001d7308 */ /* 0x000f220000000800 */
[----:B-1----:R-:W-:Y:S01]  /*2bb0*/  @!P4 FMUL R27, R27, R27 ;  /* 0x0000001b1b1bc220 */ /* 0x002fe20000400000 */
[----:B------:R-:W-:Y:S01]  /*2bc0*/  FSETP.GEU.AND P4, PT, R53, -126, PT ;  /* 0xc2fc00003500780b */ /* 0x000fe20003f8e000 */
[----:B------:R-:W-:Y:S01]  /*2bd0*/  @!P5 FMUL R44, R44, 0.5 ;  /* 0x3f0000002c2cd820 */ /* 0x000fe20000400000 */
[----:B------:R-:W-:Y:S01]  /*2be0*/  FMNMX R40, R78, R19, !PT ;  /* 0x000000134e287209 */ /* 0x000fe20007800000 */
[--C-:B--2---:R-:W-:Y:S01]  /*2bf0*/  FFMA R48, R61, UR6, -R12.reuse ;  /* 0x000000063d307c23 */ /* 0x104fe2000800080c */
[--C-:B------:R-:W-:Y:S01]  /*2c00*/  FFMA R61, R72, UR6, -R12.reuse ;  /* 0x00000006483d7c23 */ /* 0x100fe2000800080c */
[----:B------:R-:W-:Y:S01]  /*2c10*/  FFMA R72, R84, UR6, -R12 ;  /* 0x0000000654487c23 */ /* 0x000fe2000800080c */
[----:B------:R-:W1:Y:S01]  /*2c20*/  MUFU.EX2 R25, R25 ;  /* 0x0000001900197308 */ /* 0x000e620000000800 */
[----:B---3--:R-:W-:Y:S01]  /*2c30*/  @!P1 FMUL R36, R36, R36 ;  /* 0x0000002424249220 */ /* 0x008fe20000400000 */
[----:B------:R-:W-:Y:S01]  /*2c40*/  FSETP.GEU.AND P1, PT, R45, -126, PT ;  /* 0xc2fc00002d00780b */ /* 0x000fe20003f2e000 */
[----:B------:R-:W-:Y:S01]  /*2c50*/  @!P3 FMUL R37, R37, 0.5 ;  /* 0x3f0000002525b820 */ /* 0x000fe20000400000 */
[----:B------:R-:W-:-:S03]  /*2c60*/  FMNMX R19, R79, R40, !PT ;  /* 0x000000284f137209 */ /* 0x000fc60007800000 */
[----:B------:R-:W-:Y:S01]  /*2c70*/  @!P4 FMUL R53, R53, 0.5 ;  /* 0x3f0000003535c820 */ /* 0x000fe20000400000 */
[----:B------:R2:W3:Y:S01]  /*2c80*/  MUFU.EX2 R22, R44 ;  /* 0x0000002c00167308 */ /* 0x0004e20000000800 */
[----:B----4-:R-:W-:Y:S01]  /*2c90*/  @!P6 FMUL R29, R29, R29 ;  /* 0x0000001d1d1de220 */ /* 0x010fe20000400000 */
[----:B------:R-:W-:-:S05]  /*2ca0*/  FSETP.GEU.AND P6, PT, R57, -126, PT ;  /* 0xc2fc00003900780b */ /* 0x000fca0003fce000 */
[----:B------:R-:W-:Y:S01]  /*2cb0*/  @!P1 FMUL R45, R45, 0.5 ;  /* 0x3f0000002d2d9820 */ /* 0x000fe20000400000 */
[----:B------:R-:W4:Y:S01]  /*2cc0*/  MUFU.EX2 R37, R37 ;  /* 0x0000002500257308 */ /* 0x000f220000000800 */
[----:B--2---:R-:W-:Y:S01]  /*2cd0*/  FMNMX R44, R82, R19, !PT ;  /* 0x00000013522c7209 */ /* 0x004fe20007800000 */
[----:B-1----:R-:W-:Y:S01]  /*2ce0*/  @!P2 FMUL R25, R25, R25 ;  /* 0x000000191919a220 */ /* 0x002fe20000400000 */
[----:B------:R-:W-:Y:S02]  /*2cf0*/  FSETP.GEU.AND P2, PT, R33, -126, PT ;  /* 0xc2fc00002100780b */ /* 0x000fe40003f4e000 */
[----:B------:R-:W-:Y:S02]  /*2d00*/  FMNMX R19, R83, R44, !PT ;  /* 0x0000002c53137209 */ /* 0x000fe40007800000 */
[----:B------:R-:W-:Y:S01]  /*2d10*/  @!P6 FMUL R57, R57, 0.5 ;  /* 0x3f0000003939e820 */ /* 0x000fe20000400000 */
[----:B------:R-:W1:Y:S01]  /*2d20*/  MUFU.EX2 R45, R45 ;  /* 0x0000002d002d7308 */ /* 0x000e620000000800 */
[----:B------:R-:W-:Y:S01]  /*2d30*/  FMNMX R44, R86, R19, !PT ;  /* 0x00000013562c7209 */ /* 0x000fe20007800000 */
[----:B---3--:R-:W-:Y:S01]  /*2d40*/  @!P5 FMUL R22, R22, R22 ;  /* 0x000000161616d220 */ /* 0x008fe20000400000 */
[----:B------:R-:W-:-:S02]  /*2d50*/  FSETP.GEU.AND P5, PT, R41, -126, PT ;  /* 0xc2fc00002900780b */ /* 0x000fc40003fae000 */
[----:B------:R-:W-:-:S03]  /*2d60*/  FMNMX R19, R87, R44, !PT ;  /* 0x0000002c57137209 */ /* 0x000fc60007800000 */
[----:B------:R2:W3:Y:S01]  /*2d70*/  MUFU.EX2 R40, R53 ;  /* 0x0000003500287308 */ /* 0x0004e20000000800 */
[----:B----4-:R-:W-:Y:S01]  /*2d80*/  @!P3 FMUL R37, R37, R37 ;  /* 0x000000252525b220 */ /* 0x010fe20000400000 */
[----:B------:R-:W4:Y:S01]  /*2d90*/  SHFL.BFLY PT, R56, R19, 0x1, 0x1f ;  /* 0x0c201f0013387f89 */ /* 0x000f2200000e0000 */
[----:B------:R-:W-:Y:S01]  /*2da0*/  FSETP.GEU.AND P3, PT, R49, -126, PT ;  /* 0xc2fc00003100780b */ /* 0x000fe20003f6e000 */
[----:B------:R-:W-:-:S04]  /*2db0*/  @!P2 FMUL R33, R33, 0.5 ;  /* 0x3f0000002121a820 */ /* 0x000fc80000400000 */
[----:B------:R5:W4:Y:S01]  /*2dc0*/  MUFU.EX2 R44, R57 ;  /* 0x00000039002c7308 */ /* 0x000b220000000800 */
[----:B-1----:R-:W-:Y:S01]  /*2dd0*/  @!P1 FMUL R45, R45, R45 ;  /* 0x0000002d2d2d9220 */ /* 0x002fe20000400000 */
[----:B------:R-:W-:Y:S01]  /*2de0*/  FSETP.GEU.AND P1, PT, R61, -126, PT ;  /* 0xc2fc00003d00780b */ /* 0x000fe20003f2e000 */
[----:B------:R-:W-:Y:S01]  /*2df0*/  @!P5 FMUL R41, R41, 0.5 ;  /* 0x3f0000002929d820 */ /* 0x000fe20000400000 */
[--C-:B--2---:R-:W-:Y:S01]  /*2e00*/  FFMA R53, R68, UR6, -R12.reuse ;  /* 0x0000000644357c23 */ /* 0x104fe2000800080c */
[----:B------:R-:W-:-:S03]  /*2e10*/  FFMA R68, R81, UR6, -R12 ;  /* 0x0000000651447c23 */ /* 0x000fc6000800080c */
[----:B------:R-:W1:Y:S01]  /*2e20*/  MUFU.EX2 R33, R33 ;  /* 0x0000002100217308 */ /* 0x000e620000000800 */
[----:B---3--:R-:W-:Y:S01]  /*2e30*/  @!P4 FMUL R40, R40, R40 ;  /* 0x000000282828c220 */ /* 0x008fe20000400000 */
[----:B------:R-:W-:Y:S01]  /*2e40*/  FSETP.GEU.AND P4, PT, R52, -126, PT ;  /* 0xc2fc00003400780b */ /* 0x000fe20003f8e000 */
[----:B------:R-:W-:Y:S01]  /*2e50*/  @!P3 FMUL R49, R49, 0.5 ;  /* 0x3f0000003131b820 */ /* 0x000fe20000400000 */
[----:B-----5:R-:W-:-:S03]  /*2e60*/  FFMA R57, R76, UR6, -R12 ;  /* 0x000000064c397c23 */ /* 0x020fc6000800080c */
[----:B------:R-:W-:Y:S01]  /*2e70*/  @!P1 FMUL R61, R61, 0.5 ;  /* 0x3f0000003d3d9820 */ /* 0x000fe20000400000 */
[----:B------:R-:W2:Y:S01]  /*2e80*/  MUFU.EX2 R41, R41 ;  /* 0x0000002900297308 */ /* 0x000ea20000000800 */
[----:B----4-:R-:W-:Y:S01]  /*2e90*/  @!P6 FMUL R44, R44, R44 ;  /* 0x0000002c2c2ce220 */ /* 0x010fe20000400000 */
[----:B------:R-:W-:Y:S02]  /*2ea0*/  FSETP.GEU.AND P6, PT, R69, -126, PT ;  /* 0xc2fc00004500780b */ /* 0x000fe40003fce000 */
[----:B------:R-:W-:-:S03]  /*2eb0*/  FMNMX R19, R19, R56, !PT ;  /* 0x0000003813137209 */ /* 0x000fc60007800000 */
[----:B------:R-:W-:Y:S01]  /*2ec0*/  @!P4 FMUL R52, R52, 0.5 ;  /* 0x3f0000003434c820 */ /* 0x000fe20000400000 */
[----:B------:R-:W3:Y:S01]  /*2ed0*/  MUFU.EX2 R61, R61 ;  /* 0x0000003d003d7308 */ /* 0x000ee20000000800 */
[----:B------:R-:W4:Y:S01]  /*2ee0*/  SHFL.BFLY PT, R64, R19, 0x2, 0x1f ;  /* 0x0c401f0013407f89 */ /* 0x000f2200000e0000 */
[----:B-1----:R-:W-:Y:S01]  /*2ef0*/  @!P2 FMUL R33, R33, R33 ;  /* 0x000000212121a220 */ /* 0x002fe20000400000 */
[----:B------:R-:W-:-:S04]  /*2f00*/  FSETP.GEU.AND P2, PT, R48, -126, PT ;  /* 0xc2fc00003000780b */ /* 0x000fc80003f4e000 */
[----:B------:R-:W-:Y:S01]  /*2f10*/  @!P6 FMUL R69, R69, 0.5 ;  /* 0x3f0000004545e820 */ /* 0x000fe20000400000 */
[----:B------:R-:W1:Y:S01]  /*2f20*/  MUFU.EX2 R49, R49 ;  /* 0x0000003100317308 */ /* 0x000e620000000800 */
[----:B--2---:R-:W-:Y:S01]  /*2f30*/  @!P5 FMUL R41, R41, R41 ;  /* 0x000000292929d220 */ /* 0x004fe20000400000 */
[----:B------:R-:W-:-:S06]  /*2f40*/  FSETP.GEU.AND P5, PT, R53, -126, PT ;  /* 0xc2fc00003500780b */ /* 0x000fcc0003fae000 */
[----:B------:R-:W2:Y:S01]  /*2f50*/  MUFU.EX2 R52, R52 ;  /* 0x0000003400347308 */ /* 0x000ea20000000800 */
[----:B---3--:R-:W-:Y:S01]  /*2f60*/  @!P1 FMUL R61, R61, R61 ;  /* 0x0000003d3d3d9220 */ /* 0x008fe20000400000 */
[----:B------:R-:W-:Y:S01]  /*2f70*/  FSETP.GEU.AND P1, PT, R68, -126, PT ;  /* 0xc2fc00004400780b */ /* 0x000fe20003f2e000 */
[----:B------:R-:W-:-:S04]  /*2f80*/  @!P2 FMUL R48, R48, 0.5 ;  /* 0x3f0000003030a820 */ /* 0x000fc80000400000 */
[----:B------:R-:W-:Y:S01]  /*2f90*/  @!P5 FMUL R53, R53, 0.5 ;  /* 0x3f0000003535d820 */ /* 0x000fe20000400000 */
[----:B------:R3:W5:Y:S01]  /*2fa0*/  MUFU.EX2 R56, R69 ;  /* 0x0000004500387308 */ /* 0x0007620000000800 */
[----:B-1----:R-:W-:Y:S01]  /*2fb0*/  @!P3 FMUL R49, R49, R49 ;  /* 0x000000313131b220 */ /* 0x002fe20000400000 */
[----:B------:R-:W-:Y:S02]  /*2fc0*/  FSETP.GEU.AND P3, PT, R57, -126, PT ;  /* 0xc2fc00003900780b */ /* 0x000fe40003f6e000 */
[----:B----4-:R-:W-:-:S03]  /*2fd0*/  FMNMX R19, R19, R64, !PT ;  /* 0x0000004013137209 */ /* 0x010fc60007800000 */
[----:B------:R-:W-:Y:S01]  /*2fe0*/  @!P1 FMUL R68, R68, 0.5 ;  /* 0x3f00000044449820 */ /* 0x000fe20000400000 */
[----:B------:R-:W1:Y:S01]  /*2ff0*/  MUFU.EX2 R48, R48 ;  /* 0x0000003000307308 */ /* 0x000e620000000800 */
[----:B--2---:R-:W-:Y:S01]  /*3000*/  @!P4 FMUL R52, R52, R52 ;  /* 0x000000343434c220 */ /* 0x004fe20000400000 */
[----:B------:R-:W-:Y:S01]  /*3010*/  FSETP.GEU.AND P4, PT, R77, -126, PT ;  /* 0xc2fc00004d00780b */ /* 0x000fe20003f8e000 */
[----:B---3--:R-:W-:Y:S01]  /*3020*/  FFMA R69, R85, UR6, -R12 ;  /* 0x0000000655457c23 */ /* 0x008fe2000800080c */
[----:B------:R-:W-:Y:S01]  /*3030*/  FADD R85, R32, R61 ;  /* 0x0000003d20557221 */ /* 0x000fe20000000000 */
[----:B------:R-:W-:Y:S02]  /*3040*/  F2FP.BF16.F32.PACK_AB R32, R27, R32 ;  /* 0x000000201b20723e */ /* 0x000fe400000010ff */
[----:B------:R-:W-:Y:S01]  /*3050*/  @!P3 FMUL R57, R57, 0.5 ;  /* 0x3f0000003939b820 */ /* 0x000fe20000400000 */
[----:B------:R-:W2:Y:S01]  /*3060*/  MUFU.EX2 R68, R68 ;  /* 0x0000004400447308 */ /* 0x000ea20000000800 */
[----:B-----5:R-:W-:Y:S01]  /*3070*/  @!P6 FMUL R56, R56, R56 ;  /* 0x000000383838e220 */ /* 0x020fe20000400000 */
[----:B------:R-:W-:-:S04]  /*3080*/  FSETP.NEU.AND P6, PT, R19, -INF , PT ;  /* 0xff8000001300780b */ /* 0x000fc80003fcd000 */
[----:B------:R-:W-:Y:S01]  /*3090*/  FSEL R73, R19, RZ, P6 ;  /* 0x000000ff13497208 */ /* 0x000fe20003000000 */
[----:B------:R-:W-:Y:S01]  /*30a0*/  @!P4 FMUL R77, R77, 0.5 ;  /* 0x3f0000004d4dc820 */ /* 0x000fe20000400000 */
[----:B------:R-:W3:Y:S01]  /*30b0*/  MUFU.EX2 R53, R53 ;  /* 0x0000003500357308 */ /* 0x000ee20000000800 */
[----:B-1----:R-:W-:Y:S01]  /*30c0*/  @!P2 FMUL R48, R48, R48 ;  /* 0x000000303030a220 */ /* 0x002fe20000400000 */
[----:B------:R-:W-:Y:S01]  /*30d0*/  FSETP.GEU.AND P2, PT, R60, -126, PT ;  /* 0xc2fc00003c00780b */ /* 0x000fe20003f4e000 */
[----:B------:R-:W-:Y:S01]  /*30e0*/  FMUL R12, R73, UR6 ;  /* 0x00000006490c7c20 */ /* 0x000fe20008400000 */
[----:B------:R-:W-:-:S03]  /*30f0*/  FSETP.GEU.AND P6, PT, R72, -126, PT ;  /* 0xc2fc00004800780b */ /* 0x000fc60003fce000 */
[--C-:B------:R-:W-:Y:S01]  /*3100*/  FFMA R80, R31, UR6, -R12.reuse ;  /* 0x000000061f507c23 */ /* 0x100fe2000800080c */
[----:B------:R-:W1:Y:S01]  /*3110*/  MUFU.EX2 R64, R77 ;  /* 0x0000004d00407308 */ /* 0x000e620000000800 */
[--C-:B------:R-:W-:Y:S01]  /*3120*/  FFMA R76, R88, UR6, -R12.reuse ;  /* 0x00000006584c7c23 */ /* 0x100fe2000800080c */
[--C-:B------:R-:W-:Y:S01]  /*3130*/  FFMA R13, R13, UR6, -R12.reuse ;  /* 0x000000060d0d7c23 */ /* 0x100fe2000800080c */
[----:B--2---:R-:W-:Y:S01]  /*3140*/  @!P1 FMUL R68, R68, R68 ;  /* 0x0000004444449220 */ /* 0x004fe20000400000 */
[----:B------:R-:W-:Y:S01]  /*3150*/  FSETP.GEU.AND P1, PT, R80, -126, PT ;  /* 0xc2fc00005000780b */ /* 0x000fe20003f2e000 */
[--C-:B------:R-:W-:Y:S01]  /*3160*/  FFMA R90, R43, UR6, -R12.reuse ;  /* 0x000000062b5a7c23 */ /* 0x100fe2000800080c */
[--C-:B------:R-:W-:Y:S01]  /*3170*/  FFMA R34, R34, UR6, -R12.reuse ;  /* 0x0000000622227c23 */ /* 0x100fe2000800080c */
[----:B------:R-:W-:Y:S01]  /*3180*/  @!P2 FMUL R60, R60, 0.5 ;  /* 0x3f0000003c3ca820 */ /* 0x000fe20000400000 */
[----:B------:R-:W2:Y:S01]  /*3190*/  MUFU.EX2 R57, R57 ;  /* 0x0000003900397308 */ /* 0x000ea20000000800 */
[----:B---3--:R-:W-:Y:S01]  /*31a0*/  @!P5 FMUL R53, R53, R53 ;  /* 0x000000353535d220 */ /* 0x008fe20000400000 */
[----:B------:R-:W-:Y:S01]  /*31b0*/  FSETP.GEU.AND P5, PT, R65, -126, PT ;  /* 0xc2fc00004100780b */ /* 0x000fe20003fae000 */
[----:B------:R-:W-:Y:S01]  /*31c0*/  @!P6 FMUL R72, R72, 0.5 ;  /* 0x3f0000004848e820 */ /* 0x000fe20000400000 */
[--C-:B------:R-:W-:Y:S01]  /*31d0*/  FFMA R38, R38, UR6, -R12.reuse ;  /* 0x0000000626267c23 */ /* 0x100fe2000800080c */
[--C-:B------:R-:W-:Y:S01]  /*31e0*/  FFMA R88, R39, UR6, -R12.reuse ;  /* 0x0000000627587c23 */ /* 0x100fe2000800080c */
[--C-:B------:R-:W-:Y:S01]  /*31f0*/  FFMA R30, R30, UR6, -R12.reuse ;  /* 0x000000061e1e7c23 */ /* 0x100fe2000800080c */
[--C-:B------:R-:W-:Y:S01]  /*3200*/  FFMA R84, R35, UR6, -R12.reuse ;  /* 0x0000000623547c23 */ /* 0x100fe2000800080c */
[----:B------:R-:W3:Y:S01]  /*3210*/  MUFU.EX2 R60, R60 ;  /* 0x0000003c003c7308 */ /* 0x000ee20000000800 */
[----:B-1----:R-:W-:Y:S01]  /*3220*/  @!P4 FMUL R64, R64, R64 ;  /* 0x000000404040c220 */ /* 0x002fe20000400000 */
[----:B------:R-:W-:Y:S01]  /*3230*/  FSETP.GEU.AND P4, PT, R76, -126, PT ;  /* 0xc2fc00004c00780b */ /* 0x000fe20003f8e000 */
[----:B------:R-:W-:Y:S01]  /*3240*/  @!P1 FMUL R80, R80, 0.5 ;  /* 0x3f00000050509820 */ /* 0x000fe20000400000 */
[--C-:B------:R-:W-:Y:S01]  /*3250*/  FFMA R46, R46, UR6, -R12.reuse ;  /* 0x000000062e2e7c23 */ /* 0x100fe2000800080c */
[--C-:B------:R-:W-:Y:S01]  /*3260*/  FFMA R50, R50, UR6, -R12.reuse ;  /* 0x0000000632327c23 */ /* 0x100fe2000800080c */
[--C-:B------:R-:W-:Y:S01]  /*3270*/  FFMA R42, R42, UR6, -R12.reuse ;  /* 0x000000062a2a7c23 */ /* 0x100fe2000800080c */
[----:B------:R-:W-:Y:S01]  /*3280*/  @!P5 FMUL R65, R65, 0.5 ;  /* 0x3f0000004141d820 */ /* 0x000fe20000400000 */
[----:B------:R-:W1:Y:S01]  /*3290*/  MUFU.EX2 R72, R72 ;  /* 0x0000004800487308 */ /* 0x000e620000000800 */
[----:B--2---:R-:W-:Y:S01]  /*32a0*/  @!P3 FMUL R57, R57, R57 ;  /* 0x000000393939b220 */ /* 0x004fe20000400000 */
[----:B------:R-:W-:Y:S01]  /*32b0*/  FSETP.GEU.AND P3, PT, R13, -126, PT ;  /* 0xc2fc00000d00780b */ /* 0x000fe20003f6e000 */
[--C-:B------:R-:W-:Y:S01]  /*32c0*/  FFMA R92, R47, UR6, -R12.reuse ;  /* 0x000000062f5c7c23 */ /* 0x100fe2000800080c */
[--C-:B------:R-:W-:Y:S01]  /*32d0*/  FFMA R94, R58, UR6, -R12.reuse ;  /* 0x000000063a5e7c23 */ /* 0x100fe2000800080c */
[--C-:B------:R-:W-:Y:S01]  /*32e0*/  FFMA R73, R67, UR6, -R12.reuse ;  /* 0x0000000643497c23 */ /* 0x100fe2000800080c */
[--C-:B------:R-:W-:Y:S01]  /*32f0*/  FFMA R54, R54, UR6, -R12.reuse ;  /* 0x0000000636367c23 */ /* 0x100fe2000800080c */
[----:B------:R-:W-:Y:S01]  /*3300*/  @!P4 FMUL R76, R76, 0.5 ;  /* 0x3f0000004c4cc820 */ /* 0x000fe20000400000 */
[----:B------:R-:W2:Y:S01]  /*3310*/  MUFU.EX2 R80, R80 ;  /* 0x0000005000507308 */ /* 0x000ea20000000800 */
[----:B---3--:R-:W-:Y:S01]  /*3320*/  @!P2 FMUL R60, R60, R60 ;  /* 0x0000003c3c3ca220 */ /* 0x008fe20000400000 */
[----:B------:R-:W-:Y:S01]  /*3330*/  FSETP.GEU.AND P2, PT, R69, -126, PT ;  /* 0xc2fc00004500780b */ /* 0x000fe20003f4e000 */
[--C-:B------:R-:W-:Y:S01]  /*3340*/  FFMA R75, R75, UR6, -R12.reuse ;  /* 0x000000064b4b7c23 */ /* 0x100fe2000800080c */
[--C-:B------:R-:W-:Y:S01]  /*3350*/  FFMA R74, R74, UR6, -R12.reuse ;  /* 0x000000064a4a7c23 */ /* 0x100fe2000800080c */
[--C-:B------:R-:W-:Y:S01]  /*3360*/  FFMA R83, R83, UR6, -R12.reuse ;  /* 0x0000000653537c23 */ /* 0x100fe2000800080c */
[--C-:B------:R-:W-:Y:S01]  /*3370*/  FFMA R77, R71, UR6, -R12.reuse ;  /* 0x00000006474d7c23 */ /* 0x100fe2000800080c */
[----:B------:R-:W-:Y:S01]  /*3380*/  @!P3 FMUL R13, R13, 0.5 ;  /* 0x3f0000000d0db820 */ /* 0x000fe20000400000 */
[----:B------:R-:W3:Y:S01]  /*3390*/  MUFU.EX2 R76, R76 ;  /* 0x0000004c004c7308 */ /* 0x000ee20000000800 */
[----:B-1----:R-:W-:Y:S01]  /*33a0*/  @!P6 FMUL R72, R72, R72 ;  /* 0x000000484848e220 */ /* 0x002fe20000400000 */
[----:B------:R-:W-:Y:S01]  /*33b0*/  FSETP.GEU.AND P6, PT, R34, -126, PT ;  /* 0xc2fc00002200780b */ /* 0x000fe20003fce000 */
[--C-:B------:R-:W-:Y:S01]  /*33c0*/  FFMA R79, R79, UR6, -R12.reuse ;  /* 0x000000064f4f7c23 */ /* 0x100fe2000800080c */
[--C-:B------:R-:W-:Y:S01]  /*33d0*/  FFMA R96, R86, UR6, -R12.reuse ;  /* 0x0000000656607c23 */ /* 0x100fe2000800080c */
[----:B------:R-:W-:Y:S01]  /*33e0*/  FFMA R81, R87, UR6, -R12 ;  /* 0x0000000657517c23 */ /* 0x000fe2000800080c */
[----:B------:R-:W-:Y:S01]  /*33f0*/  FADD R87, R33, R68 ;  /* 0x0000004421577221 */ /* 0x000fe20000000000 */
[----:B------:R-:W-:Y:S01]  /*3400*/  @!P2 FMUL R69, R69, 0.5 ;  /* 0x3f0000004545a820 */ /* 0x000fe20000400000 */
[----:B------:R1:W4:Y:S01]  /*3410*/  MUFU.EX2 R31, R13 ;  /* 0x0000000d001f7308 */ /* 0x0003220000000800 */
[----:B--2---:R-:W-:Y:S01]  /*3420*/  @!P1 FMUL R80, R80, R80 ;  /* 0x0000005050509220 */ /* 0x004fe20000400000 */
[----:B------:R-:W-:-:S05]  /*3430*/  FSETP.GEU.AND P1, PT, R90, -126, PT ;  /* 0xc2fc00005a00780b */ /* 0x000fca0003f2e000 */
[----:B------:R-:W-:Y:S01]  /*3440*/  @!P6 FMUL R34, R34, 0.5 ;  /* 0x3f0000002222e820 */ /* 0x000fe20000400000 */
[----:B------:R-:W2:Y:S01]  /*3450*/  MUFU.EX2 R65, R65 ;  /* 0x0000004100417308 */ /* 0x000ea20000000800 */
[----:B---3--:R-:W-:Y:S01]  /*3460*/  @!P4 FMUL R76, R76, R76 ;  /* 0x0000004c4c4cc220 */ /* 0x008fe20000400000 */
[----:B------:R-:W-:Y:S01]  /*3470*/  FSETP.GEU.AND P4, PT, R88, -126, PT ;  /* 0xc2fc00005800780b */ /* 0x000fe20003f8e000 */
[----:B-1----:R-:W-:-:S04]  /*3480*/  FFMA R13, R51, UR6, -R12 ;  /* 0x00000006330d7c23 */ /* 0x002fc8000800080c */
[----:B------:R-:W-:Y:S01]  /*3490*/  @!P1 FMUL R90, R90, 0.5 ;  /* 0x3f0000005a5a9820 */ /* 0x000fe20000400000 */
[----:B------:R-:W1:Y:S01]  /*34a0*/  MUFU.EX2 R69, R69 ;  /* 0x0000004500457308 */ /* 0x000e620000000800 */
[----:B----4-:R-:W-:Y:S01]  /*34b0*/  @!P3 FMUL R31, R31, R31 ;  /* 0x0000001f1f1fb220 */ /* 0x010fe20000400000 */
[----:B------:R-:W-:-:S05]  /*34c0*/  FSETP.GEU.AND P3, PT, R38, -126, PT ;  /* 0xc2fc00002600780b */ /* 0x000fca0003f6e000 */
[----:B------:R-:W-:Y:S01]  /*34d0*/  @!P4 FMUL R88, R88, 0.5 ;  /* 0x3f0000005858c820 */ /* 0x000fe20000400000 */
[----:B------:R3:W4:Y:S01]  /*34e0*/  MUFU.EX2 R39, R34 ;  /* 0x0000002200277308 */ /* 0x0007220000000800 */
[----:B--2---:R-:W-:Y:S01]  /*34f0*/  @!P5 FMUL R65, R65, R65 ;  /* 0x000000414141d220 */ /* 0x004fe20000400000 */
[----:B------:R-:W-:-:S05]  /*3500*/  FSETP.GEU.AND P5, PT, R30, -126, PT ;  /* 0xc2fc00001e00780b */ /* 0x000fca0003fae000 */
[----:B------:R-:W-:Y:S01]  /*3510*/  @!P3 FMUL R38, R38, 0.5 ;  /* 0x3f0000002626b820 */ /* 0x000fe20000400000 */
[----:B------:R-:W2:Y:S01]  /*3520*/  MUFU.EX2 R90, R90 ;  /* 0x0000005a005a7308 */ /* 0x000ea20000000800 */
[----:B-1----:R-:W-:Y:S01]  /*3530*/  @!P2 FMUL R69, R69, R69 ;  /* 0x000000454545a220 */ /* 0x002fe20000400000 */
[----:B------:R-:W-:Y:S01]  /*3540*/  FSETP.GEU.AND P2, PT, R84, -126, PT ;  /* 0xc2fc00005400780b */ /* 0x000fe20003f4e000 */
[----:B---3--:R-:W-:-:S04]  /*3550*/  FFMA R34, R59, UR6, -R12 ;  /* 0x000000063b227c23 */ /* 0x008fc8000800080c */
[----:B------:R-:W-:Y:S01]  /*3560*/  @!P5 FMUL R30, R30, 0.5 ;  /* 0x3f0000001e1ed820 */ /* 0x000fe20000400000 */
[----:B------:R1:W3:Y:S01]  /*3570*/  MUFU.EX2 R43, R38 ;  /* 0x00000026002b7308 */ /* 0x0002e20000000800 */
[----:B----4-:R-:W-:Y:S01]  /*3580*/  @!P6 FMUL R39, R39, R39 ;  /* 0x000000272727e220 */ /* 0x010fe20000400000 */
[----:B------:R-:W-:-:S05]  /*3590*/  FSETP.GEU.AND P6, PT, R46, -126, PT ;  /* 0xc2fc00002e00780b */ /* 0x000fca0003fce000 */
[----:B------:R-:W-:Y:S01]  /*35a0*/  @!P2 FMUL R84, R84, 0.5 ;  /* 0x3f0000005454a820 */ /* 0x000fe20000400000 */
[----:B------:R4:W5:Y:S01]  /*35b0*/  MUFU.EX2 R35, R30 ;  /* 0x0000001e00237308 */ /* 0x0009620000000800 */
[----:B--2---:R-:W-:Y:S01]  /*35c0*/  @!P1 FMUL R90, R90, R90 ;  /* 0x0000005a5a5a9220 */ /* 0x004fe20000400000 */
[----:B-1----:R-:W-:-:S05]  /*35d0*/  FFMA R38, R62, UR6, -R12 ;  /* 0x000000063e267c23 */ /* 0x002fca000800080c */
[----:B------:R-:W-:Y:S01]  /*35e0*/  @!P6 FMUL R46, R46, 0.5 ;  /* 0x3f0000002e2ee820 */ /* 0x000fe20000400000 */
[----:B------:R-:W1:Y:S01]  /*35f0*/  MUFU.EX2 R88, R88 ;  /* 0x0000005800587308 */ /* 0x000e620000000800 */
[----:B----4-:R-:W-:Y:S01]  /*3600*/  FFMA R30, R55, UR6, -R12 ;  /* 0x00000006371e7c23 */ /* 0x010fe2000800080c */
[----:B---3--:R-:W-:Y:S01]  /*3610*/  @!P3 FMUL R43, R43, R43 ;  /* 0x0000002b2b2bb220 */ /* 0x008fe20000400000 */
[----:B------:R-:W-:-:S03]  /*3620*/  FSETP.GEU.AND P3, PT, R50, -126, PT ;  /* 0xc2fc00003200780b */ /* 0x000fc60003f6e000 */
[----:B------:R-:W-:Y:S02]  /*3630*/  FSETP.GEU.AND P1, PT, R30, -126, PT ;  /* 0xc2fc00001e00780b */ /* 0x000fe40003f2e000 */
[----:B------:R-:W2:Y:S01]  /*3640*/  MUFU.EX2 R84, R84 ;  /* 0x0000005400547308 */ /* 0x000ea20000000800 */
[----:B-----5:R-:W-:Y:S01]  /*3650*/  @!P5 FMUL R35, R35, R35 ;  /* 0x000000232323d220 */ /* 0x020fe20000400000 */
[----:B------:R-:W-:-:S06]  /*3660*/  FSETP.GEU.AND P5, PT, R42, -126, PT ;  /* 0xc2fc00002a00780b */ /* 0x000fcc0003fae000 */
[----:B------:R-:W-:Y:S01]  /*3670*/  @!P3 FMUL R50, R50, 0.5 ;  /* 0x3f0000003232b820 */ /* 0x000fe20000400000 */
[----:B-1----:R-:W-:Y:S01]  /*3680*/  @!P4 FMUL R88, R88, R88 ;  /* 0x000000585858c220 */ /* 0x002fe20000400000 */
[----:B------:R-:W-:Y:S01]  /*3690*/  FSETP.GEU.AND P4, PT, R13, -126, PT ;  /* 0xc2fc00000d00780b */ /* 0x000fe20003f8e000 */
[----:B------:R-:W-:Y:S01]  /*36a0*/  @!P1 FMUL R30, R30, 0.5 ;  /* 0x3f0000001e1e9820 */ /* 0x000fe20000400000 */
[----:B------:R-:W1:Y:S03]  /*36b0*/  MUFU.EX2 R51, R46 ;  /* 0x0000002e00337308 */ /* 0x000e660000000800 */
[----:B------:R-:W-:Y:S01]  /*36c0*/  @!P5 FMUL R42, R42, 0.5 ;  /* 0x3f0000002a2ad820 */ /* 0x000fe20000400000 */
[----:B--2---:R-:W-:Y:S01]  /*36d0*/  @!P2 FMUL R84, R84, R84 ;  /* 0x000000545454a220 */ /* 0x004fe20000400000 */
[----:B------:R-:W-:-:S03]  /*36e0*/  FSETP.GEU.AND P2, PT, R92, -126, PT ;  /* 0xc2fc00005c00780b */ /* 0x000fc60003f4e000 */
[----:B------:R-:W2:Y:S03]  /*36f0*/  MUFU.EX2 R55, R50 ;  /* 0x0000003200377308 */ /* 0x000ea60000000800 */
[----:B------:R-:W-:-:S05]  /*3700*/  @!P4 FMUL R13, R13, 0.5 ;  /* 0x3f0000000d0dc820 */ /* 0x000fca0000400000 */
[----:B------:R3:W4:Y:S01]  /*3710*/  MUFU.EX2 R62, R30 ;  /* 0x0000001e003e7308 */ /* 0x0007220000000800 */
[----:B-1----:R-:W-:Y:S01]  /*3720*/  @!P6 FMUL R51, R51, R51 ;  /* 0x000000333333e220 */ /* 0x002fe20000400000 */
[----:B------:R-:W-:Y:S01]  /*3730*/  FSETP.GEU.AND P6, PT, R94, -126, PT ;  /* 0xc2fc00005e00780b */ /* 0x000fe20003fce000 */
[----:B------:R-:W-:-:S05]  /*3740*/  @!P2 FMUL R92, R92, 0.5 ;  /* 0x3f0000005c5ca820 */ /* 0x000fca0000400000 */
[----:B------:R1:W5:Y:S01]  /*3750*/  MUFU.EX2 R47, R42 ;  /* 0x0000002a002f7308 */ /* 0x0003620000000800 */
[----:B--2---:R-:W-:Y:S01]  /*3760*/  @!P3 FMUL R55, R55, R55 ;  /* 0x000000373737b220 */ /* 0x004fe20000400000 */
[----:B------:R-:W-:Y:S01]  /*3770*/  FSETP.GEU.AND P3, PT, R38, -126, PT ;  /* 0xc2fc00002600780b */ /* 0x000fe20003f6e000 */
[----:B---3--:R-:W-:-:S04]  /*3780*/  FFMA R30, R70, UR6, -R12 ;  /* 0x00000006461e7c23 */ /* 0x008fc8000800080c */
[----:B------:R-:W-:Y:S01]  /*3790*/  @!P6 FMUL R94, R94, 0.5 ;  /* 0x3f0000005e5ee820 */ /* 0x000fe20000400000 */
[----:B------:R2:W3:Y:S01]  /*37a0*/  MUFU.EX2 R58, R13 ;  /* 0x0000000d003a7308 */ /* 0x0004e20000000800 */
[----:B----4-:R-:W-:Y:S01]  /*37b0*/  @!P1 FMUL R62, R62, R62 ;  /* 0x0000003e3e3e9220 */ /* 0x010fe20000400000 */
[----:B------:R-:W-:Y:S01]  /*37c0*/  FSETP.GEU.AND P1, PT, R73, -126, PT ;  /* 0xc2fc00004900780b */ /* 0x000fe20003f2e000 */
[----:B-1----:R-:W-:-:S04]  /*37d0*/  FFMA R42, R66, UR6, -R12 ;  /* 0x00000006422a7c23 */ /* 0x002fc8000800080c */
[----:B------:R-:W-:Y:S01]  /*37e0*/  @!P3 FMUL R38, R38, 0.5 ;  /* 0x3f0000002626b820 */ /* 0x000fe20000400000 */
[----:B------:R-:W1:Y:S01]  /*37f0*/  MUFU.EX2 R92, R92 ;  /* 0x0000005c005c7308 */ /* 0x000e620000000800 */
[----:B--2---:R-:W-:Y:S01]  /*3800*/  FFMA R13, R63, UR6, -R12 ;  /* 0x000000063f0d7c23 */ /* 0x004fe2000800080c */
[----:B-----5:R-:W-:Y:S01]  /*3810*/  @!P5 FMUL R47, R47, R47 ;  /* 0x0000002f2f2fd220 */ /* 0x020fe20000400000 */
[----:B------:R-:W-:-:S04]  /*3820*/  FSETP.GEU.AND P5, PT, R54, -126, PT ;  /* 0xc2fc00003600780b */ /* 0x000fc80003fae000 */
[----:B------:R-:W-:Y:S01]  /*3830*/  @!P1 FMUL R73, R73, 0.5 ;  /* 0x3f00000049499820 */ /* 0x000fe20000400000 */
[----:B------:R2:W4:Y:S01]  /*3840*/  MUFU.EX2 R66, R38 ;  /* 0x0000002600427308 */ /* 0x0005220000000800 */
[----:B---3--:R-:W-:Y:S01]  /*3850*/  @!P4 FMUL R58, R58, R58 ;  /* 0x0000003a3a3ac220 */ /* 0x008fe20000400000 */
[----:B------:R-:W-:-:S06]  /*3860*/  FSETP.GEU.AND P4, PT, R13, -126, PT ;  /* 0xc2fc00000d00780b */ /* 0x000fcc0003f8e000 */
[----:B------:R-:W-:Y:S01]  /*3870*/  @!P5 FMUL R54, R54, 0.5 ;  /* 0x3f0000003636d820 */ /* 0x000fe20000400000 */
[----:B------:R-:W3:Y:S01]  /*3880*/  MUFU.EX2 R94, R94 ;  /* 0x0000005e005e7308 */ /* 0x000ee20000000800 */
[----:B-1----:R-:W-:Y:S01]  /*3890*/  @!P2 FMUL R92, R92, R92 ;  /* 0x0000005c5c5ca220 */ /* 0x002fe20000400000 */
[----:B------:R-:W-:Y:S01]  /*38a0*/  FSETP.GEU.AND P2, PT, R34, -126, PT ;  /* 0xc2fc00002200780b */ /* 0x000fe20003f4e000 */
[----:B--2---:R-:W-:-:S03]  /*38b0*/  FADD R38, R23, R52 ;  /* 0x0000003417267221 */ /* 0x004fc60000000000 */
[----:B------:R-:W-:Y:S01]  /*38c0*/  @!P4 FMUL R13, R13, 0.5 ;  /* 0x3f0000000d0dc820 */ /* 0x000fe20000400000 */
[----:B------:R-:W-:Y:S01]  /*38d0*/  FADD R89, R38, R87 ;  /* 0x0000005726597221 */ /* 0x000fe20000000000 */
[----:B------:R-:W1:Y:S01]  /*38e0*/  MUFU.EX2 R59, R54 ;  /* 0x00000036003b7308 */ /* 0x000e620000000800 */
[----:B----4-:R-:W-:Y:S01]  /*38f0*/  @!P3 FMUL R66, R66, R66 ;  /* 0x000000424242b220 */ /* 0x010fe20000400000 */
[----:B------:R-:W-:Y:S01]  /*3900*/  FSETP.GEU.AND P3, PT, R75, -126, PT ;  /* 0xc2fc00004b00780b */ /* 0x000fe20003f6e000 */
[----:B------:R-:W-:Y:S01]  /*3910*/  FADD R38, R25, R56 ;  /* 0x0000003819267221 */ /* 0x000fe20000000000 */
[----:B------:R-:W-:-:S03]  /*3920*/  FADD R87, R40, R69 ;  /* 0x0000004528577221 */ /* 0x000fc60000000000 */
[----:B------:R-:W-:Y:S01]  /*3930*/  @!P2 FMUL R34, R34, 0.5 ;  /* 0x3f0000002222a820 */ /* 0x000fe20000400000 */
[----:B------:R2:W4:Y:S01]  /*3940*/  MUFU.EX2 R67, R13 ;  /* 0x0000000d00437308 */ /* 0x0005220000000800 */
[----:B---3--:R-:W-:Y:S01]  /*3950*/  @!P6 FMUL R94, R94, R94 ;  /* 0x0000005e5e5ee220 */ /* 0x008fe20000400000 */
[----:B------:R-:W-:Y:S01]  /*3960*/  FSETP.GEU.AND P6, PT, R74, -126, PT ;  /* 0xc2fc00004a00780b */ /* 0x000fe20003fce000 */
[----:B------:R-:W-:-:S04]  /*3970*/  FADD R87, R38, R87 ;  /* 0x0000005726577221 */ /* 0x000fc80000000000 */
[----:B------:R-:W-:Y:S01]  /*3980*/  @!P3 FMUL R75, R75, 0.5 ;  /* 0x3f0000004b4bb820 */ /* 0x000fe20000400000 */
[----:B------:R-:W3:Y:S01]  /*3990*/  MUFU.EX2 R73, R73 ;  /* 0x0000004900497308 */ /* 0x000ee20000000800 */
[----:B--2---:R-:W-:Y:S01]  /*39a0*/  FFMA R13, R82, UR6, -R12 ;  /* 0x00000006520d7c23 */ /* 0x004fe2000800080c */
[----:B-1----:R-:W-:Y:S01]  /*39b0*/  @!P5 FMUL R59, R59, R59 ;  /* 0x0000003b3b3bd220 */ /* 0x002fe20000400000 */
[----:B------:R-:W-:-:S04]  /*39c0*/  FSETP.GEU.AND P5, PT, R42, -126, PT ;  /* 0xc2fc00002a00780b */ /* 0x000fc80003fae000 */
[----:B------:R-:W-:Y:S01]  /*39d0*/  @!P6 FMUL R74, R74, 0.5 ;  /* 0x3f0000004a4ae820 */ /* 0x000fe20000400000 */
[----:B------:R1:W2:Y:S01]  /*39e0*/  MUFU.EX2 R63, R34 ;  /* 0x00000022003f7308 */ /* 0x0002a20000000800 */
[----:B----4-:R-:W-:Y:S01]  /*39f0*/  @!P4 FMUL R67, R67, R67 ;  /* 0x000000434343c220 */ /* 0x010fe20000400000 */
[----:B------:R-:W-:-:S06]  /*3a00*/  FSETP.GEU.AND P4, PT, R13, -126, PT ;  /* 0xc2fc00000d00780b */ /* 0x000fcc0003f8e000 */
[----:B------:R-:W-:Y:S01]  /*3a10*/  @!P5 FMUL R42, R42, 0.5 ;  /* 0x3f0000002a2ad820 */ /* 0x000fe20000400000 */
[----:B---3--:R-:W-:Y:S01]  /*3a20*/  @!P1 FMUL R73, R73, R73 ;  /* 0x0000004949499220 */ /* 0x008fe20000400000 */
[----:B------:R-:W-:Y:S01]  /*3a30*/  FSETP.GEU.AND P1, PT, R83, -126, PT ;  /* 0xc2fc00005300780b */ /* 0x000fe20003f2e000 */
[----:B------:R-:W3:Y:S01]  /*3a40*/  MUFU.EX2 R71, R75 ;  /* 0x0000004b00477308 */ /* 0x000ee20000000800 */
[----:B-1----:R-:W-:Y:S01]  /*3a50*/  FFMA R34, R78, UR6, -R12 ;  /* 0x000000064e227c23 */ /* 0x002fe2000800080c */
[----:B------:R-:W-:Y:S01]  /*3a60*/  FADD R12, R24, R41 ;  /* 0x00000029180c7221 */ /* 0x000fe20000000000 */
[----:B------:R-:W-:Y:S01]  /*3a70*/  FADD R54, R84, R73 ;  /* 0x0000004954367221 */ /* 0x000fe20000000000 */
[----:B------:R-:W-:Y:S01]  /*3a80*/  @!P4 FMUL R13, R13, 0.5 ;  /* 0x3f0000000d0dc820 */ /* 0x000fe20000400000 */
[----:B------:R-:W-:Y:S01]  /*3a90*/  F2FP.BF16.F32.PACK_AB R24, R15, R24 ;  /* 0x000000180f18723e */ /* 0x000fe200000010ff */
[----:B--2---:R-:W-:Y:S01]  /*3aa0*/  @!P2 FMUL R63, R63, R63 ;  /* 0x0000003f3f3fa220 */ /* 0x004fe20000400000 */
[----:B------:R-:W-:Y:S01]  /*3ab0*/  FSETP.GEU.AND P2, PT, R30, -126, PT ;  /* 0xc2fc00001e00780b */ /* 0x000fe20003f4e000 */
[----:B------:R-:W1:Y:S01]  /*3ac0*/  MUFU.EX2 R70, R42 ;  /* 0x0000002a00467308 */ /* 0x000e620000000800 */
[----:B------:R-:W-:Y:S01]  /*3ad0*/  FADD R12, R12, R85 ;  /* 0x000000550c0c7221 */ /* 0x000fe20000000000 */
[----:B------:R-:W-:Y:S01]  /*3ae0*/  FADD R85, R22, R57 ;  /* 0x0000003916557221 */ /* 0x000fe20000000000 */
[----:B------:R-:W-:Y:S01]  /*3af0*/  FADD R38, R76, R63 ;  /* 0x0000003f4c267221 */ /* 0x000fe20000000000 */
[----:B------:R-:W-:-:S04]  /*3b00*/  @!P1 FMUL R83, R83, 0.5 ;  /* 0x3f00000053539820 */ /* 0x000fc80000400000 */
[----:B------:R2:W4:Y:S01]  /*3b10*/  MUFU.EX2 R78, R13 ;  /* 0x0000000d004e7308 */ /* 0x0005220000000800 */
[----:B---3--:R-:W-:Y:S01]  /*3b20*/  @!P3 FMUL R71, R71, R71 ;  /* 0x000000474747b220 */ /* 0x008fe20000400000 */
[----:B------:R-:W-:Y:S02]  /*3b30*/  FSETP.GEU.AND P3, PT, R79, -126, PT ;  /* 0xc2fc00004f00780b */ /* 0x000fe40003f6e000 */
[----:B------:R-:W-:Y:S01]  /*3b40*/  @!P2 FMUL R30, R30, 0.5 ;  /* 0x3f0000001e1ea820 */ /* 0x000fe20000400000 */
[----:B------:R-:W-:-:S03]  /*3b50*/  FADD R91, R90, R71 ;  /* 0x000000475a5b7221 */ /* 0x000fc60000000000 */
[----:B------:R3:W5:Y:S01]  /*3b60*/  MUFU.EX2 R75, R83 ;  /* 0x00000053004b7308 */ /* 0x0007620000000800 */
[----:B-1----:R-:W-:Y:S01]  /*3b70*/  @!P5 FMUL R70, R70, R70 ;  /* 0x000000464646d220 */ /* 0x002fe20000400000 */
[----:B------:R-:W-:Y:S01]  /*3b80*/  FSETP.GEU.AND P5, PT, R77, -126, PT ;  /* 0xc2fc00004d00780b */ /* 0x000fe20003fae000 */
[----:B--2---:R-:W-:Y:S01]  /*3b90*/  FADD R13, R28, R49 ;  /* 0x000000311c0d7221 */ /* 0x004fe20000000000 */
[----:B------:R-:W-:Y:S01]  /*3ba0*/  FADD R98, R38, R91 ;  /* 0x0000005b26627221 */ /* 0x000fe20000000000 */
[----:B------:R-:W-:Y:S01]  /*3bb0*/  FADD R50, R39, R70 ;  /* 0x0000004627327221 */ /* 0x000fe20000000000 */
[----:B------:R-:W-:Y:S01]  /*3bc0*/  FADD R38, R80, R67 ;  /* 0x0000004350267221 */ /* 0x000fe20000000000 */
[----:B------:R-:W-:Y:S01]  /*3bd0*/  @!P3 FMUL R79, R79, 0.5 ;  /* 0x3f0000004f4fb820 */ /* 0x000fe20000400000 */
[----:B------:R-:W1:Y:S01]  /*3be0*/  MUFU.EX2 R74, R74 ;  /* 0x0000004a004a7308 */ /* 0x000e620000000800 */
[----:B----4-:R-:W-:Y:S01]  /*3bf0*/  @!P4 FMUL R78, R78, R78 ;  /* 0x0000004e4e4ec220 */ /* 0x010fe20000400000 */
[----:B------:R-:W-:Y:S01]  /*3c00*/  FSETP.GEU.AND P4, PT, R96, -126, PT ;  /* 0xc2fc00006000780b */ /* 0x000fe20003f8e000 */
[----:B---3--:R-:W-:Y:S01]  /*3c10*/  FADD R83, R27, R60 ;  /* 0x0000003c1b537221 */ /* 0x008fe20000000000 */
[----:B------:R-:W-:Y:S01]  /*3c20*/  F2FP.BF16.F32.PACK_AB R27, R80, R35 ;  /* 0x00000023501b723e */ /* 0x000fe200000010ff */
[----:B------:R-:W-:Y:S01]  /*3c30*/  FADD R93, R55, R78 ;  /* 0x0000004e375d7221 */ /* 0x000fe20000000000 */
[----:B------:R-:W-:Y:S01]  /*3c40*/  F2FP.BF16.F32.PACK_AB R28, R23, R28 ;  /* 0x0000001c171c723e */ /* 0x000fe200000010ff */
[----:B------:R-:W-:Y:S01]  /*3c50*/  @!P5 FMUL R77, R77, 0.5 ;  /* 0x3f0000004d4dd820 */ /* 0x000fe20000400000 */
[----:B------:R2:W3:Y:S01]  /*3c60*/  MUFU.EX2 R82, R30 ;  /* 0x0000001e00527308 */ /* 0x0004e20000000800 */
[----:B-----5:R-:W-:Y:S01]  /*3c70*/  @!P1 FMUL R75, R75, R75 ;  /* 0x0000004b4b4b9220 */ /* 0x020fe20000400000 */
[----:B------:R-:W-:Y:S01]  /*3c80*/  FSETP.GEU.AND P1, PT, R81, -126, PT ;  /* 0xc2fc00005100780b */ /* 0x000fe20003f2e000 */
[----:B------:R-:W-:-:S02]  /*3c90*/  FADD R100, R50, R93 ;  /* 0x0000005d32647221 */ /* 0x000fc40000000000 */
[----:B------:R-:W-:Y:S02]  /*3ca0*/  FADD R95, R58, R75 ;  /* 0x0000004b3a5f7221 */ /* 0x000fe40000000000 */
[----:B------:R-:W-:Y:S01]  /*3cb0*/  @!P4 FMUL R96, R96, 0.5 ;  /* 0x3f0000006060c820 */ /* 0x000fe20000400000 */
[----:B------:R-:W4:Y:S01]  /*3cc0*/  MUFU.EX2 R77, R77 ;  /* 0x0000004d004d7308 */ /* 0x000f220000000800 */
[----:B-1----:R-:W-:Y:S01]  /*3cd0*/  @!P6 FMUL R74, R74, R74 ;  /* 0x0000004a4a4ae220 */ /* 0x002fe20000400000 */
[----:B------:R-:W-:Y:S01]  /*3ce0*/  FSETP.GEU.AND P6, PT, R34, -126, PT ;  /* 0xc2fc00002200780b */ /* 0x000fe20003fce000 */
[----:B--2---:R-:W-:Y:S01]  /*3cf0*/  FADD R30, R36, R65 ;  /* 0x00000041241e7221 */ /* 0x004fe20000000000 */
[----:B------:R-:W-:Y:S01]  /*3d00*/  FADD R99, R54, R95 ;  /* 0x0000005f36637221 */ /* 0x000fe20000000000 */
[----:B------:R-:W-:Y:S02]  /*3d10*/  F2FP.BF16.F32.PACK_AB R36, R33, R36 ;  /* 0x000000242124723e */ /* 0x000fe400000010ff */
[----:B------:R-:W-:Y:S01]  /*3d20*/  @!P1 FMUL R81, R81, 0.5 ;  /* 0x3f00000051519820 */ /* 0x000fe20000400000 */
[----:B------:R-:W1:Y:S01]  /*3d30*/  MUFU.EX2 R79, R79 ;  /* 0x0000004f004f7308 */ /* 0x000e620000000800 */
[----:B------:R-:W-:Y:S01]  /*3d40*/  FADD R13, R13, R30 ;  /* 0x0000001e0d0d7221 */ /* 0x000fe20000000000 */
[----:B------:R-:W-:Y:S01]  /*3d50*/  FADD R30, R15, R44 ;  /* 0x0000002c0f1e7221 */ /* 0x000fe20000000000 */
[----:B---3--:R-:W-:Y:S01]  /*3d60*/  @!P2 FMUL R82, R82, R82 ;  /* 0x000000525252a220 */ /* 0x008fe20000400000 */
[----:B------:R-:W-:Y:S01]  /*3d70*/  FADD R98, R98, R99 ;  /* 0x0000006362627221 */ /* 0x000fe20000000000 */
[----:B------:R-:W-:Y:S01]  /*3d80*/  FADD R12, R12, R13 ;  /* 0x0000000d0c0c7221 */ /* 0x000fe20000000000 */
[----:B------:R-:W-:Y:S01]  /*3d90*/  FADD R42, R30, R83 ;  /* 0x000000531e2a7221 */ /* 0x000fe20000000000 */
[----:B------:R-:W-:Y:S01]  /*3da0*/  @!P6 FMUL R34, R34, 0.5 ;  /* 0x3f0000002222e820 */ /* 0x000fe20000400000 */
[----:B------:R-:W2:Y:S01]  /*3db0*/  MUFU.EX2 R96, R96 ;  /* 0x0000006000607308 */ /* 0x000ea20000000800 */
[----:B------:R-:W-:Y:S01]  /*3dc0*/  FADD R30, R21, R48 ;  /* 0x00000030151e7221 */ /* 0x000fe20000000000 */
[----:B------:R-:W-:Y:S01]  /*3dd0*/  FADD R83, R29, R64 ;  /* 0x000000401d537221 */ /* 0x000fe20000000000 */
[----:B----4-:R-:W-:Y:S01]  /*3de0*/  @!P5 FMUL R77, R77, R77 ;  /* 0x0000004d4d4dd220 */ /* 0x010fe20000400000 */
[----:B------:R-:W-:Y:S01]  /*3df0*/  FADD R50, R43, R82 ;  /* 0x000000522b327221 */ /* 0x000fe20000000000 */
[----:B------:R-:W-:Y:S01]  /*3e00*/  FADD R42, R42, R89 ;  /* 0x000000592a2a7221 */ /* 0x000fe20000000000 */
[----:B------:R-:W-:Y:S01]  /*3e10*/  FADD R30, R30, R83 ;  /* 0x000000531e1e7221 */ /* 0x000fe20000000000 */
[----:B------:R-:W-:Y:S01]  /*3e20*/  FADD R83, R47, R74 ;  /* 0x0000004a2f537221 */ /* 0x000fe20000000000 */
[----:B------:R3:W4:Y:S01]  /*3e30*/  MUFU.EX2 R86, R34 ;  /* 0x0000002200567308 */ /* 0x0007220000000800 */
[----:B-1----:R-:W-:Y:S01]  /*3e40*/  @!P3 FMUL R79, R79, R79 ;  /* 0x0000004f4f4fb220 */ /* 0x002fe20000400000 */
[----:B------:R-:W-:Y:S01]  /*3e50*/  FADD R54, R88, R77 ;  /* 0x0000004d58367221 */ /* 0x000fe20000000000 */
[----:B------:R-:W-:Y:S01]  /*3e60*/  FADD R87, R30, R87 ;  /* 0x000000571e577221 */ /* 0x000fe20000000000 */
[----:B------:R-:W-:Y:S01]  /*3e70*/  F2FP.BF16.F32.PACK_AB R30, R25, R18 ;  /* 0x00000012191e723e */ /* 0x000fe200000010ff */
[----:B------:R-:W-:Y:S01]  /*3e80*/  FADD R91, R92, R79 ;  /* 0x0000004f5c5b7221 */ /* 0x000fe20000000000 */
[----:B------:R-:W-:Y:S01]  /*3e90*/  F2FP.BF16.F32.PACK_AB R25, R76, R31 ;  /* 0x0000001f4c19723e */ /* 0x000fe200000010ff */
[----:B------:R-:W-:Y:S01]  /*3ea0*/  FADD R87, R42, R87 ;  /* 0x000000572a577221 */ /* 0x000fe20000000000 */
[----:B------:R-:W1:Y:S01]  /*3eb0*/  MUFU.EX2 R81, R81 ;  /* 0x0000005100517308 */ /* 0x000e620000000800 */
[----:B---3--:R-:W-:Y:S01]  /*3ec0*/  FADD R34, R26, R45 ;  /* 0x0000002d1a227221 */ /* 0x008fe20000000000 */
[----:B--2---:R-:W-:Y:S01]  /*3ed0*/  @!P4 FMUL R96, R96, R96 ;  /* 0x000000606060c220 */ /* 0x004fe20000400000 */
[----:B------:R-:W-:Y:S01]  /*3ee0*/  FADD R38, R38, R91 ;  /* 0x0000005b26267221 */ /* 0x000fe20000000000 */
[----:B------:R-:W-:Y:S01]  /*3ef0*/  F2FP.BF16.F32.PACK_AB R26, R21, R26 ;  /* 0x0000001a151a723e */ /* 0x000fe200000010ff */
[----:B------:R-:W-:Y:S01]  /*3f00*/  FADD R46, R34, R85 ;  /* 0x00000055222e7221 */ /* 0x000fe20000000000 */
[----:B------:R-:W-:Y:S01]  /*3f10*/  FADD R34, R18, R53 ;  /* 0x0000003512227221 */ /* 0x000fe20000000000 */
[----:B------:R-:W-:Y:S01]  /*3f20*/  FADD R85, R37, R72 ;  /* 0x0000004825557221 */ /* 0x000fe20000000000 */
[----:B------:R-:W-:Y:S01]  /*3f30*/  FADD R93, R59, R96 ;  /* 0x000000603b5d7221 */ /* 0x000fe20000000000 */
[----:B----4-:R-:W-:Y:S01]  /*3f40*/  @!P6 FMUL R86, R86, R86 ;  /* 0x000000565656e220 */ /* 0x010fe20000400000 */
[----:B------:R-:W-:Y:S01]  /*3f50*/  F2FP.BF16.F32.PACK_AB R42, R48, R45 ;  /* 0x0000002d302a723e */ /* 0x000fe200000010ff */
[----:B------:R-:W-:Y:S01]  /*3f60*/  FADD R85, R34, R85 ;  /* 0x0000005522557221 */ /* 0x000fe20000000000 */
[----:B------:R-:W-:Y:S01]  /*3f70*/  FADD R34, R31, R94 ;  /* 0x0000005e1f227221 */ /* 0x000fe20000000000 */
[----:B------:R-:W-:Y:S01]  /*3f80*/  FADD R93, R50, R93 ;  /* 0x0000005d325d7221 */ /* 0x000fe20000000000 */
[----:B------:R-:W-:Y:S01]  /*3f90*/  F2FP.BF16.F32.PACK_AB R31, R88, R43 ;  /* 0x0000002b581f723e */ /* 0x000fe200000010ff */
[----:B------:R-:W-:Y:S01]  /*3fa0*/  FADD R85, R46, R85 ;  /* 0x000000552e557221 */ /* 0x000fe20000000000 */
[----:B------:R-:W-:Y:S01]  /*3fb0*/  FADD R97, R34, R83 ;  /* 0x0000005322617221 */ /* 0x000fe20000000000 */
[----:B-1----:R-:W-:Y:S01]  /*3fc0*/  @!P1 FMUL R81, R81, R81 ;  /* 0x0000005151519220 */ /* 0x002fe20000400000 */
[----:B------:R-:W-:Y:S01]  /*3fd0*/  FADD R34, R35, R66 ;  /* 0x0000004223227221 */ /* 0x000fe20000000000 */
[----:B------:R-:W-:Y:S01]  /*3fe0*/  FADD R83, R51, R86 ;  /* 0x0000005633537221 */ /* 0x000fe20000000000 */
[----:B------:R-:W-:Y:S01]  /*3ff0*/  FADD R97, R97, R100 ;  /* 0x0000006461617221 */ /* 0x000fe20000000000 */
[----:B------:R-:W-:Y:S01]  /*4000*/  FADD R95, R62, R81 ;  /* 0x000000513e5f7221 */ /* 0x000fe20000000000 */
[----:B------:R-:W-:Y:S01]  /*4010*/  FADD R12, R12, R85 ;  /* 0x000000550c0c7221 */ /* 0x000fe20000000000 */
[----:B------:R-:W-:Y:S01]  /*4020*/  FADD R34, R34, R83 ;  /* 0x0000005322227221 */ /* 0x000fe20000000000 */
[----:B------:R-:W-:Y:S01]  /*4030*/  F2FP.BF16.F32.PACK_AB R46, R56, R53 ;  /* 0x00000035382e723e */ /* 0x000fe200000010ff */
[----:B------:R-:W-:Y:S01]  /*4040*/  FADD R95, R54, R95 ;  /* 0x0000005f365f7221 */ /* 0x000fe20000000000 */
[----:B------:R-:W-:Y:S01]  /*4050*/  FADD R13, R12, R87 ;  /* 0x000000570c0d7221 */ /* 0x000fe20000000000 */
[----:B------:R-:W-:Y:S01]  /*4060*/  FADD R34, R34, R93 ;  /* 0x0000005d22227221 */ /* 0x000fe20000000000 */
[----:B------:R-:W-:Y:S01]  /*4070*/  F2FP.BF16.F32.PACK_AB R33, R90, R47 ;  /* 0x0000002f5a21723e */ /* 0x000fe200000010ff */
[----:B------:R-:W-:Y:S01]  /*4080*/  FADD R95, R38, R95 ;  /* 0x0000005f265f7221 */ /* 0x000fe20000000000 */
[----:B------:R-:W-:Y:S01]  /*4090*/  F2FP.BF16.F32.PACK_AB R38, R40, R37 ;  /* 0x000000252826723e */ /* 0x000fe200000010ff */
[----:B------:R-:W-:Y:S01]  /*40a0*/  FADD R34, R97, R34 ;  /* 0x0000002261227221 */ /* 0x000fe20000000000 */
[----:B------:R-:W-:Y:S01]  /*40b0*/  F2FP.BF16.F32.PACK_AB R40, R44, R41 ;  /* 0x000000292c28723e */ /* 0x000fe200000010ff */
[----:B------:R-:W-:Y:S01]  /*40c0*/  FADD R95, R98, R95 ;  /* 0x0000005f625f7221 */ /* 0x000fe20000000000 */
[----:B------:R-:W-:Y:S01]  /*40d0*/  F2FP.BF16.F32.PACK_AB R44, R52, R49 ;  /* 0x00000031342c723e */ /* 0x000fe200000010ff */
[----:B------:R-:W-:Y:S01]  /*40e0*/  IMAD.MOV.U32 R15, RZ, RZ, 0x2 ;  /* 0x00000002ff0f7424 */ /* 0x000fe200078e00ff */
[----:B------:R-:W-:Y:S01]  /*40f0*/  F2FP.BF16.F32.PACK_AB R35, R92, R51 ;  /* 0x000000335c23723e */ /* 0x000fe200000010ff */
[----:B------:R-:W-:Y:S01]  /*4100*/  FADD R12, R34, R95 ;  /* 0x0000005f220c7221 */ /* 0x000fe20000000000 */
[----:B------:R-:W-:-:S02]  /*4110*/  F2FP.BF16.F32.PACK_AB R34, R29, R22 ;  /* 0x000000161d22723e */ /* 0x000fc400000010ff */
[----:B------:R-:W-:Y:S02]  /*4120*/  F2FP.BF16.F32.PACK_AB R29, R84, R39 ;  /* 0x00000027541d723e */ /* 0x000fe400000010ff */
[----:B------:R-:W-:Y:S02]  /*4130*/  F2FP.BF16.F32.PACK_AB R37, R58, R55 ;  /* 0x000000373a25723e */ /* 0x000fe400000010ff */
[----:B------:R-:W-:Y:S02]  /*4140*/  F2FP.BF16.F32.PACK_AB R48, R60, R61 ;  /* 0x0000003d3c30723e */ /* 0x000fe400000010ff */
[----:B------:R-:W-:Y:S02]  /*4150*/  F2FP.BF16.F32.PACK_AB R50, R64, R57 ;  /* 0x000000394032723e */ /* 0x000fe400000010ff */
[----:B------:R-:W-:Y:S02]  /*4160*/  F2FP.BF16.F32.PACK_AB R52, R68, R65 ;  /* 0x000000414434723e */ /* 0x000fe400000010ff */
        /* <DEDUP_REMOVED lines=10> */
[----:B------:R-:W-:-:S07]  /*4210*/  SHF.L.U32 R21, RZ, 0x1f, RZ ;  /* 0x0000001fff157819 */ /* 0x000fce00000006ff */
.L_x_23:
[----:B-1----:R1:W2:Y:S02]  /*4220*/  SYNCS.PHASECHK.TRANS64.TRYWAIT P1, [R2+URZ+0xd808], R21 ;  /* 0x00d80815020075a7 */ /* 0x0022a4000802017f */
[----:B--2---:R-:W-:Y:S05]  /*4230*/  @!P1 NANOSLEEP.SYNCS 0x989680 ;  /* 0x009896800000995d */ /* 0x004fea0003900000 */
[----:B------:R-:W2:Y:S02]  /*4240*/  @!P1 SYNCS.PHASECHK.TRANS64 P1, [R2+URZ+0xd808], R21 ;  /* 0x00d80815020095a7 */ /* 0x000ea4000802007f */
[----:B--2---:R-:W-:Y:S05]  /*4250*/  @!P1 BRA `(.L_x_23) ;  /* 0xfffffffc00f09947 */ /* 0x004fea000383ffff */
[----:B------:R-:W-:Y:S01]  /*4260*/  UIADD3 UR6, UR15, 0x300, URZ ;  /* 0x000003000f067890 */ /* 0x000fe2000fffe03f */
[----:B------:R-:W-:Y:S01]  /*4270*/  WARPGROUP.ARRIVE ;  /* 0x00000000000079c5 */ /* 0x000fe20000000000 */
[----:B------:R-:W-:Y:S01]  /*4280*/  UMOV UR7, 0xc0000010 ;  /* 0xc000001000077882 */ /* 0x000fe20000000000 */
[----:B------:R-:W-:Y:S01]  /*4290*/  UIADD3 UR8, UR15, 0x400, URZ ;  /* 0x000004000f087890 */ /* 0x000fe2000fffe03f */
[----:B------:R-:W-:Y:S01]  /*42a0*/  ISETP.GE.AND P1, PT, R20, 0x3, PT ;  /* 0x000000031400780c */ /* 0x000fe20003f26270 */
[----:B------:R-:W-:Y:S01]  /*42b0*/  UIADD3 UR10, UR15, 0x500, URZ ;  /* 0x000005000f0a7890 */ /* 0x000fe2000fffe03f */
[----:B------:R-:W-:Y:S01]  /*42c0*/  VIADD R18, R2, 0xd820 ;  /* 0x0000d82002127836 */ /* 0x000fe20000000000 */
[----:B------:R-:W-:Y:S01]  /*42d0*/  UMOV UR11, 0xc0000010 ;  /* 0xc0000010000b7882 */ /* 0x000fe20000000000 */
[----:B------:R-:W-:Y:S01]  /*42e0*/  IADD3 R14, R14, 0x80, RZ ;  /* 0x000000800e0e7810 */ /* 0x000fe20007ffe0ff */
[----:B------:R-:W-:Y:S01]  /*42f0*/  HGMMA.64x16x16.F32.BF16 R104, R24, gdesc[UR4].tnspB, RZ, !UPT, gsb0 ;  /* 0x4020000418687df0 */ /* 0x000fe2000c0018ff */
[----:B------:R-:W-:Y:S01]  /*4300*/  UMOV UR6, UR8 ;  /* 0x0000000800067c82 */ /* 0x000fe20008000000 */
[----:B------:R-:W-:Y:S01]  /*4310*/  UMOV UR7, 0xc0000010 ;  /* 0xc000001000077882 */ /* 0x000fe20000000000 */
[----:B------:R-:W-:Y:S01]  /*4320*/  UIADD3 UR8, UR15, 0x420, URZ ;  /* 0x000004200f087890 */ /* 0x000fe2000fffe03f */
[----:B-1----:R-:W-:Y:S01]  /*4330*/  PRMT R21, RZ, 0x654, R18 ;  /* 0x00000654ff157816 */ /* 0x002fe20000000012 */
[----:B------:R-:W-:Y:S01]  /*4340*/  VIADD R23, R20, 0xffffffff ;  /* 0xffffffff14177836 */ /* 0x000fe20000000000 */
[----:B------:R-:W-:-:S02]  /*4350*/  WARPGROUP.DEPBAR.LE gsb0, 0x0 ;  /* 0x00008000000079c5 */ /* 0x000fc40000010000 */
[----:B------:R-:W-:-:S06]  /*4360*/  WARPGROUP.ARRIVE ;  /* 0x00000000000079c5 */ /* 0x000fcc0000000000 */
[----:B------:R-:W-:Y:S01]  /*4370*/  HGMMA.64x16x16.F32.BF16 R96, R24, gdesc[UR4].tnspB, RZ, !UPT, gsb0 ;  /* 0x4020000418607df0 */ /* 0x000fe2000c0018ff */
[----:B------:R-:W-:Y:S01]  /*4380*/  UIADD3 UR6, UR15, 0x320, URZ ;  /* 0x000003200f067890 */ /* 0x000fe2000fffe03f */
[----:B------:R-:W-:Y:S01]  /*4390*/  UMOV UR7, 0xc0000010 ;  /* 0xc000001000077882 */ /* 0x000fe20000000000 */
[----:B------:R-:W-:Y:S02]  /*43a0*/  WARPGROUP.DEPBAR.LE gsb0, 0x0 ;  /* 0x00008000000079c5 */ /* 0x000fe40000010000 */
[----:B------:R-:W-:-:S06]  /*43b0*/  WARPGROUP.ARRIVE ;  /* 0x00000000000079c5 */ /* 0x000fcc0000000000 */
[----:B------:R-:W-:Y:S01]  /*43c0*/  HGMMA.64x16x16.F32.BF16 R88, R24, gdesc[UR8].tnspB, RZ, !UPT, gsb0 ;  /* 0x4020000818587df0 */ /* 0x000fe2000c0018ff */
[----:B------:R-:W-:Y:S01]  /*43d0*/  UIADD3 UR10, UR15, 0x520, URZ ;  /* 0x000005200f0a7890 */ /* 0x000fe2000fffe03f */
[----:B------:R-:W-:Y:S01]  /*43e0*/  UMOV UR11, 0xc0000010 ;  /* 0xc0000010000b7882 */ /* 0x000fe20000000000 */
[----:B------:R-:W-:Y:S02]  /*43f0*/  WARPGROUP.DEPBAR.LE gsb0, 0x0 ;  /* 0x00008000000079c5 */ /* 0x000fe40000010000 */
[----:B------:R-:W-:-:S06]  /*4400*/  WARPGROUP.ARRIVE ;  /* 0x00000000000079c5 */ /* 0x000fcc0000000000 */
[----:B------:R-:W-:Y:S01]  /*4410*/  HGMMA.64x16x16.F32.BF16 R104, R28, gdesc[UR4].tnspB, R104, gsb0 ;  /* 0x402000041c687df0 */ /* 0x000fe20008001868 */
[----:B------:R-:W-:Y:S01]  /*4420*/  UMOV UR6, UR8 ;  /* 0x0000000800067c82 */ /* 0x000fe20008000000 */
[----:B------:R-:W-:Y:S01]  /*4430*/  UMOV UR7, 0xc0000010 ;  /* 0xc000001000077882 */ /* 0x000fe20000000000 */
[----:B------:R-:W-:Y:S01]  /*4440*/  UIADD3 UR8, UR15, 0x440, URZ ;  /* 0x000004400f087890 */ /* 0x000fe2000fffe03f */
[----:B------:R-:W-:Y:S02]  /*4450*/  WARPGROUP.DEPBAR.LE gsb0, 0x0 ;  /* 0x00008000000079c5 */ /* 0x000fe40000010000 */
[----:B------:R-:W-:-:S06]  /*4460*/  WARPGROUP.ARRIVE ;  /* 0x00000000000079c5 */ /* 0x000fcc0000000000 */
[----:B------:R-:W-:Y:S01]  /*4470*/  HGMMA.64x16x16.F32.BF16 R96, R28, gdesc[UR4].tnspB, R96, gsb0 ;  /* 0x402000041c607df0 */ /* 0x000fe20008001860 */
[----:B------:R-:W-:Y:S01]  /*4480*/  UIADD3 UR6, UR15, 0x340, URZ ;  /* 0x000003400f067890 */ /* 0x000fe2000fffe03f */
[----:B------:R-:W-:Y:S01]  /*4490*/  UMOV UR7, 0xc0000010 ;  /* 0xc000001000077882 */ /* 0x000fe20000000000 */
        /* <DEDUP_REMOVED lines=90> */
[----:B------:R-:W-:Y:S02]  /*4a40*/  WARPGROUP.DEPBAR.LE gsb0, 0x0 ;  /* 0x00008000000079c5 */ /* 0x000fe40000010000 */
[----:B------:R-:W-:-:S06]  /*4a50*/  WARPGROUP.ARRIVE ;  /* 0x00000000000079c5 */ /* 0x000fcc0000000000 */
[----:B------:R-:W-:Y:S03]  /*4a60*/  HGMMA.64x16x16.F32.BF16 R96, R52, gdesc[UR4].tnspB, R96, gsb0 ;  /* 0x4020000434607df0 */ /* 0x000fe60008001860 */
[----:B------:R-:W-:Y:S02]  /*4a70*/  WARPGROUP.DEPBAR.LE gsb0, 0x0 ;  /* 0x00008000000079c5 */ /* 0x000fe40000010000 */
[----:B------:R-:W-:-:S06]  /*4a80*/  WARPGROUP.ARRIVE ;  /* 0x00000000000079c5 */ /* 0x000fcc0000000000 */
[----:B------:R-:W-:Y:S03]  /*4a90*/  HGMMA.64x16x16.F32.BF16 R88, R52, gdesc[UR8].tnspB, R88, gsb0 ;  /* 0x4020000834587df0 */ /* 0x000fe60008001858 */
[----:B------:R-:W-:Y:S02]  /*4aa0*/  WARPGROUP.DEPBAR.LE gsb0, 0x0 ;  /* 0x00008000000079c5 */ /* 0x000fe40000010000 */
[----:B------:R1:W-:Y:S01]  /*4ab0*/  SYNCS.ARRIVE.TRANS64.RED.A1T0 RZ, [R21+URZ], RZ ;  /* 0x000000ff15ff79a7 */ /* 0x0003e2000810043f */
[----:B------:R-:W-:Y:S05]  /*4ac0*/  @!P1 BRA `(.L_x_24) ;  /* 0x0000003400209947 */ /* 0x000fea0003800000 */
[----:B------:R-:W-:Y:S01]  /*4ad0*/  IMAD.MOV.U32 R113, RZ, RZ, R17 ;  /* 0x000000ffff717224 */ /* 0x000fe200078e0011 */
[----:B------:R-:W-:Y:S01]  /*4ae0*/  MOV R20, R23 ;  /* 0x0000001700147202 */ /* 0x000fe20000000f00 */
[----:B-1----:R-:W-:Y:S01]  /*4af0*/  IMAD.MOV.U32 R21, RZ, RZ, R19 ;  /* 0x000000ffff157224 */ /* 0x002fe200078e0013 */
[----:B------:R-:W-:Y:S01]  /*4b00*/  ULDC.64 UR22, c[0x0][0x198] ;  /* 0x0000660000167ab9 */ /* 0x000fe20000000a00 */
[----:B------:R-:W-:Y:S02]  /*4b10*/  IMAD.MOV.U32 R15, RZ, RZ, 0x2 ;  /* 0x00000002ff0f7424 */ /* 0x000fe400078e00ff */
[----:B------:R-:W-:Y:S02]  /*4b20*/  IMAD.MOV.U32 R7, RZ, RZ, 0x1 ;  /* 0x00000001ff077424 */ /* 0x000fe400078e00ff */
[----:B------:R-:W-:-:S07]  /*4b30*/  IMAD.MOV.U32 R4, RZ, RZ, RZ ;  /* 0x000000ffff047224 */ /* 0x000fce00078e00ff */
.L_x_36:
[C---:B------:R-:W-:Y:S01]  /*4b40*/  ISETP.GT.AND P1, PT, R20.reuse, 0x2, PT ;  /* 0x000000021400780c */ /* 0x040fe20003f24270 */
[----:B------:R-:W-:Y:S01]  /*4b50*/  IMAD R22, R15, 0x8, R2 ;  /* 0x000000080f167824 */ /* 0x000fe200078e0202 */
[----:B------:R-:W-:Y:S02]  /*4b60*/  IADD3 R20, R20, -0x1, RZ ;  /* 0xffffffff14147810 */ /* 0x000fe40007ffe0ff */
[----:B-1----:R-:W-:-:S09]  /*4b70*/  SHF.L.U32 R17, R4, 0x1f, RZ ;  /* 0x0000001f04117819 */ /* 0x002fd200000006ff */
.L_x_25:
[----:B-1----:R1:W2:Y:S02]  /*4b80*/  SYNCS.PHASECHK.TRANS64.TRYWAIT P2, [R22+URZ+0xd800], R17 ;  /* 0x00d80011160075a7 */ /* 0x0022a4000804017f */
[----:B--2---:R-:W-:Y:S05]  /*4b90*/  @!P2 NANOSLEEP.SYNCS 0x989680 ;  /* 0x009896800000a95d */ /* 0x004fea0003900000 */
[----:B------:R-:W2:Y:S02]  /*4ba0*/  @!P2 SYNCS.PHASECHK.TRANS64 P2, [R22+URZ+0xd800], R17 ;  /* 0x00d800111600a5a7 */ /* 0x000ea4000804007f */
[----:B--2---:R-:W-:Y:S05]  /*4bb0*/  @!P2 BRA `(.L_x_25) ;  /* 0xfffffffc00f0a947 */ /* 0x004fea000383ffff */
[----:B------:R-:W-:Y:S05]  /*4bc0*/  WARPSYNC.ALL ;  /* 0x0000000000007948 */ /* 0x000fea0003800000 */
[----:B------:R-:W-:Y:S01]  /*4bd0*/  R2UR UR46, R15 ;  /* 0x000000000f2e72ca */ /* 0x000fe200000e0000 */
[----:B------:R-:W-:Y:S01]  /*4be0*/  WARPGROUP.ARRIVE ;  /* 0x00000000000079c5 */ /* 0x000fe20000000000 */
[----:B------:R-:W-:Y:S01]  /*4bf0*/  UMOV UR47, 0xc0000010 ;  /* 0xc0000010002f7882 */ /* 0x000fe20000000000 */
[----:B------:R-:W-:Y:S01]  /*4c00*/  UMOV UR43, 0xc0000010 ;  /* 0xc0000010002b7882 */ /* 0x000fe20000000000 */
[----:B------:R-:W-:Y:S01]  /*4c10*/  UMOV UR7, 0xc0000010 ;  /* 0xc000001000077882 */ /* 0x000fe20000000000 */
[----:B------:R-:W-:-:S08]  /*4c20*/  ISETP.NE.AND P2, PT, R10, RZ, PT ;  /* 0x000000ff0a00720c */ /* 0x000fd00003f45270 */
[----:B------:R-:W-:-:S04]  /*4c30*/  UIMAD UR46, UR46, 0x300, UR14 ;  /* 0x000003002e2e78a4 */ /* 0x000fc8000f8e020e */
[----:B------:R-:W-:Y:S02]  /*4c40*/  UIADD3 UR42, UR46, 0x100, URZ ;  /* 0x000001002e2a7890 */ /* 0x000fe4000fffe03f */
[----:B------:R-:W-:-:S03]  /*4c50*/  UIADD3 UR6, UR46, 0x200, URZ ;  /* 0x000002002e067890 */ /* 0x000fc6000fffe03f */
[----:B------:R-:W-:Y:S03]  /*4c60*/  HGMMA.64x128x16.F32.BF16 R24, gdesc[UR44], RZ, !UPT, gsb0 ;  /* 0x01e000002c1879f0 */ /* 0x000fe6000c0018ff */
[----:B------:R-:W-:Y:S02]  /*4c70*/  WARPGROUP.DEPBAR.LE gsb0, 0x0 ;  /* 0x00008000000079c5 */ /* 0x000fe40000010000 */
[----:B------:R-:W-:-:S07]  /*4c80*/  WARPGROUP.ARRIVE ;  /* 0x00000000000079c5 */ /* 0x000fce0000000000 */
[----:B------:R-:W-:Y:S03]  /*4c90*/  HGMMA.64x128x16.F32.BF16 R24, gdesc[UR40], R24, gsb0 ;  /* 0x01e00000281879f0 */ /* 0x000fe60008001818 */
[----:B------:R-:W-:Y:S02]  /*4ca0*/  WARPGROUP.DEPBAR.LE gsb0, 0x0 ;  /* 0x00008000000079c5 */ /* 0x000fe40000010000 */
[----:B------:R-:W-:-:S07]  /*4cb0*/  WARPGROUP.ARRIVE ;  /* 0x00000000000079c5 */ /* 0x000fce0000000000 */
[----:B------:R-:W-:Y:S03]  /*4cc0*/  HGMMA.64x128x16.F32.BF16 R24, gdesc[UR4], R24, gsb0 ;  /* 0x01e00000041879f0 */ /* 0x000fe60008001818 */
[----:B------:R-:W-:Y:S02]  /*4cd0*/  WARPGROUP.DEPBAR.LE gsb0, 0x0 ;  /* 0x00008000000079c5 */ /* 0x000fe40000010000 */
[----:B------:R-:W-:Y:S05]  /*4ce0*/  @P2 BRA `(.L_x_26) ;  /* 0x0000000000c42947 */ /* 0x000fea0003800000 */
[----:B------:R-:W-:-:S13]  /*4cf0*/  ISETP.LT.OR P3, PT, R8, 0x1, !P0 ;  /* 0x000000010800780c */ /* 0x000fda0004761670 */
[----:B------:R-:W-:Y:S05]  /*4d00*/  @P3 BRA `(.L_x_27) ;  /* 0x0000000000b83947 */ /* 0x000fea0003800000 */
[----:B------:R-:W-:Y:S01]  /*4d10*/  ISETP.NE.AND P4, PT, R0, RZ, PT ;  /* 0x000000ff0000720c */ /* 0x000fe20003f85270 */
[----:B-1----:R-:W-:Y:S01]  /*4d20*/  IMAD R17, R5, 0x8, R2 ;  /* 0x0000000805117824 */ /* 0x002fe200078e0202 */
[----:B------:R-:W-:-:S11]  /*4d30*/  SHF.L.U32 R22, R6, 0x1f, RZ ;  /* 0x0000001f06167819 */ /* 0x000fd600000006ff */
.L_x_28:
        /* <DEDUP_REMOVED lines=10> */
.L_x_29:
[----:B------:R-:W-:Y:S01]  /*4de0*/  IMAD R19, R5, 0x3000, R2 ;  /* 0x0000300005137824 */ /* 0x000fe200078e0202 */
[----:B------:R-:W-:Y:S01]  /*4df0*/  R2UR UR35, R9 ;  /* 0x00000000092372ca */ /* 0x000fe200000e0000 */
[----:B------:R-:W-:Y:S01]  /*4e00*/  UIADD3 UR6, UP0, UR22, 0x1f0, URZ ;  /* 0x000001f016067890 */ /* 0x000fe2000ff1e03f */
[----:B------:R-:W-:Y:S01]  /*4e10*/  R2UR UR33, R17 ;  /* 0x00000000112172ca */ /* 0x000fe200000e0000 */
[----:B------:R-:W-:Y:S01]  /*4e20*/  UMOV UR24, 0x0 ;  /* 0x0000000000187882 */ /* 0x000fe20000000000 */
[----:B------:R-:W-:Y:S01]  /*4e30*/  R2UR UR8, R19 ;  /* 0x00000000130872ca */ /* 0x000fe200000e0000 */
[----:B------:R-:W-:Y:S01]  /*4e40*/  UIADD3.X UR7, URZ, UR23, URZ, UP0, !UPT ;  /* 0x000000173f077290 */ /* 0x000fe200087fe43f */
[----:B------:R-:W-:Y:S01]  /*4e50*/  IADD3 R5, R5, 0x1, RZ ;  /* 0x0000000105057810 */ /* 0x000fe20007ffe0ff */
[----:B------:R-:W-:Y:S01]  /*4e60*/  UMOV UR25, 0x10000000 ;  /* 0x1000000000197882 */ /* 0x000fe20000000000 */
[----:B------:R-:W-:Y:S01]  /*4e70*/  UMOV UR34, URZ ;  /* 0x0000003f00227c82 */ /* 0x000fe20008000000 */
[----:B------:R-:W-:Y:S01]  /*4e80*/  UMOV UR18, 0x10 ;  /* 0x0000001000127882 */ /* 0x000fe20000000000 */
[----:B------:R-:W-:Y:S01]  /*4e90*/  UMOV UR20, UR36 ;  /* 0x0000002400147c82 */ /* 0x000fe20008000000 */
[----:B------:R-:W-:Y:S01]  /*4ea0*/  UMOV UR21, UR37 ;  /* 0x0000002500157c82 */ /* 0x000fe20008000000 */
[----:B------:R-:W-:Y:S01]  /*4eb0*/  UMOV UR10, 0x20 ;  /* 0x00000020000a7882 */ /* 0x000fe20000000000 */
[----:B------:R-:W-:Y:S01]  /*4ec0*/  USHF.L.U32 UR35, UR35, 0x7, URZ ;  /* 0x0000000723237899 */ /* 0x000fe2000800063f */
[----:B------:R-:W-:Y:S01]  /*4ed0*/  ISETP.NE.AND P3, PT, R5, 0x4, PT ;  /* 0x000000040500780c */ /* 0x000fe20003f65270 */
[----:B------:R-:W-:-:S02]  /*4ee0*/  UIADD3 UR33, UR33, 0xd800, URZ ;  /* 0x0000d80021217890 */ /* 0x000fc4000fffe03f */
        /* <DEDUP_REMOVED lines=10> */
[----:B------:R-:W-:Y:S01]  /*4f90*/  UMOV UR9, UR33 ;  /* 0x0000002100097c82 */ /* 0x000fe20008000000 */
[----:B------:R-:W-:Y:S01]  /*4fa0*/  UMOV UR11, UR35 ;  /* 0x00000023000b7c82 */ /* 0x000fe20008000000 */
[----:B------:R2:W-:Y:S01]  /*4fb0*/  UTMALDG.4D [UR32], [UR6], desc[UR24] ;  /* 0x00001820060075b4 */ /* 0x0005e20008019000 */
[----:B------:R2:W-:Y:S01]  /*4fc0*/  UTMALDG.4D [UR16], [UR6], desc[UR24] ;  /* 0x00001810060075b4 */ /* 0x0005e20008019000 */
[----:B------:R2:W-:Y:S02]  /*4fd0*/  UTMALDG.4D [UR8], [UR6], desc[UR24] ;  /* 0x00001808060075b4 */ /* 0x0005e40008019000 */
[----:B--2---:R-:W-:Y:S01]  /*4fe0*/  NOP ;  /* 0x0000000000007918 */ /* 0x004fe20000000000 */
.L_x_27:
[----:B------:R-:W-:-:S07]  /*4ff0*/  VIADD R8, R8, 0xffffffff ;  /* 0xffffffff08087836 */ /* 0x000fce0000000000 */
.L_x_26:
[----:B------:R-:W-:Y:S01]  /*5000*/  VIADD R15, R15, 0x1 ;  /* 0x000000010f0f7836 */ /* 0x000fe20000000000 */
[----:B------:R-:W-:Y:S05]  /*5010*/  WARPSYNC.ALL ;  /* 0x0000000000007948 */ /* 0x000fea0003800000 */
[----:B------:R-:W-:-:S04]  /*5020*/  ISETP.NE.AND P3, PT, R15, 0x4, PT ;  /* 0x000000040f00780c */ /* 0x000fc80003f65270 */
[----:B-1----:R-:W-:Y:S02]  /*5030*/  SEL R17, RZ, 0x1, P3 ;  /* 0x00000001ff117807 */ /* 0x002fe40001800000 */
[----:B------:R-:W-:Y:S02]  /*5040*/  SEL R15, R15, RZ, P3 ;  /* 0x000000ff0f0f7207 */ /* 0x000fe40001800000 */
[----:B------:R-:W-:Y:S02]  /*5050*/  LOP3.LUT R4, R4, R17, RZ, 0x3c, !PT ;  /* 0x0000001104047212 */ /* 0x000fe400078e3cff */
[----:B------:R-:W-:Y:S01]  /*5060*/  FMNMX R22, R24, R113, !PT ;  /* 0x0000007118167209 */ /* 0x000fe20007800000 */
[----:B------:R-:W-:Y:S01]  /*5070*/  ULDC UR6, c[0x0][0x604] ;  /* 0x0001810000067ab9 */ /* 0x000fe20000000800 */
[----:B------:R-:W-:Y:S02]  /*5080*/  FMNMX R112, R26, R21, !PT ;  /* 0x000000151a707209 */ /* 0x000fe40007800000 */
[----:B------:R-:W-:-:S02]  /*5090*/  FMNMX R17, R25, R22, !PT ;  /* 0x0000001619117209 */ /* 0x000fc40007800000 */
[----:B------:R-:W-:Y:S02]  /*50a0*/  FMNMX R19, R27, R112, !PT ;  /* 0x000000701b137209 */ /* 0x000fe40007800000 */
[----:B------:R-:W-:Y:S02]  /*50b0*/  FMNMX R22, R28, R17, !PT ;  /* 0x000000111c167209 */ /* 0x000fe40007800000 */
[----:B------:R-:W-:Y:S02]  /*50c0*/  FMNMX R112, R30, R19, !PT ;  /* 0x000000131e707209 */ /* 0x000fe40007800000 */
[----:B------:R-:W-:Y:S02]  /*50d0*/  FMNMX R17, R29, R22, !PT ;  /* 0x000000161d117209 */ /* 0x000fe40007800000 */
        /* <DEDUP_REMOVED lines=56> */
[----:B------:R-:W-:-:S03]  /*5460*/  FMNMX R112, R87, R112, !PT ;  /* 0x0000007057707209 */ /* 0x000fc60007800000 */
[----:B------:R-:W1:Y:S04]  /*5470*/  SHFL.BFLY PT, R17, R22, 0x1, 0x1f ;  /* 0x0c201f0016117f89 */ /* 0x000e6800000e0000 */
[----:B------:R-:W2:Y:S01]  /*5480*/  SHFL.BFLY PT, R19, R112, 0x1, 0x1f ;  /* 0x0c201f0070137f89 */ /* 0x000ea200000e0000 */
[----:B-1----:R-:W-:Y:S02]  /*5490*/  FMNMX R23, R22, R17, !PT ;  /* 0x0000001116177209 */ /* 0x002fe40007800000 */
[----:B--2---:R-:W-:-:S03]  /*54a0*/  FMNMX R114, R112, R19, !PT ;  /* 0x0000001370727209 */ /* 0x004fc60007800000 */
[----:B------:R-:W1:Y:S04]  /*54b0*/  SHFL.BFLY PT, R116, R23, 0x2, 0x1f ;  /* 0x0c401f0017747f89 */ /* 0x000e6800000e0000 */
[----:B------:R-:W2:Y:S01]  /*54c0*/  SHFL.BFLY PT, R19, R114, 0x2, 0x1f ;  /* 0x0c401f0072137f89 */ /* 0x000ea200000e0000 */
[----:B-1----:R-:W-:Y:S02]  /*54d0*/  FMNMX R17, R23, R116, !PT ;  /* 0x0000007417117209 */ /* 0x002fe40007800000 */
[----:B--2---:R-:W-:Y:S01]  /*54e0*/  FMNMX R19, R114, R19, !PT ;  /* 0x0000001372137209 */ /* 0x004fe20007800000 */
[----:B------:R-:W-:Y:S01]  /*54f0*/  IMAD R114, R15, 0x8, R2 ;  /* 0x000000080f727824 */ /* 0x000fe200078e0202 */
[----:B------:R-:W-:Y:S02]  /*5500*/  FSETP.NEU.AND P3, PT, R17, -INF , PT ;  /* 0xff8000001100780b */ /* 0x000fe40003f6d000 */
[----:B------:R-:W-:-:S02]  /*5510*/  FSETP.NEU.AND P4, PT, R19, -INF , PT ;  /* 0xff8000001300780b */ /* 0x000fc40003f8d000 */
[----:B------:R-:W-:Y:S02]  /*5520*/  FSEL R118, R17, RZ, P3 ;  /* 0x000000ff11767208 */ /* 0x000fe40001800000 */
[----:B------:R-:W-:-:S03]  /*5530*/  FSEL R116, R19, RZ, P4 ;  /* 0x000000ff13747208 */ /* 0x000fc60002000000 */
[----:B------:R-:W-:Y:S01]  /*5540*/  FADD R22, -R118, R113 ;  /* 0x0000007176167221 */ /* 0x000fe20000000100 */
[C---:B------:R-:W-:Y:S02]  /*5550*/  IMAD R113, R7.reuse, 0x8, R18 ;  /* 0x0000000807717824 */ /* 0x040fe400078e0212 */
[----:B------:R-:W-:Y:S01]  /*5560*/  FADD R21, -R116, R21 ;  /* 0x0000001574157221 */ /* 0x000fe20000000100 */
[----:B------:R-:W-:Y:S01]  /*5570*/  IADD3 R7, R7, 0x1, RZ ;  /* 0x0000000107077810 */ /* 0x000fe20007ffe0ff */
[----:B------:R-:W-:Y:S02]  /*5580*/  FMUL R22, R22, UR6 ;  /* 0x0000000616167c20 */ /* 0x000fe40008400000 */
[----:B------:R-:W-:Y:S01]  /*5590*/  FMUL R21, R21, UR6 ;  /* 0x0000000615157c20 */ /* 0x000fe20008400000 */
[----:B------:R-:W-:Y:S02]  /*55a0*/  PRMT R113, RZ, 0x654, R113 ;  /* 0x00000654ff717816 */ /* 0x000fe40000000071 */
[----:B------:R-:W-:-:S02]  /*55b0*/  FSETP.GEU.AND P3, PT, R22, -126, PT ;  /* 0xc2fc00001600780b */ /* 0x000fc40003f6e000 */
[----:B------:R-:W-:Y:S01]  /*55c0*/  FSETP.GEU.AND P4, PT, R21, -126, PT ;  /* 0xc2fc00001500780b */ /* 0x000fe20003f8e000 */
[----:B------:R1:W-:Y:S02]  /*55d0*/  SYNCS.ARRIVE.TRANS64.RED.A1T0 RZ, [R113+URZ], RZ ;  /* 0x000000ff71ff79a7 */ /* 0x0003e4000810043f */
[----:B-1----:R-:W-:-:S08]  /*55e0*/  SHF.L.U32 R113, R4, 0x1f, RZ ;  /* 0x0000001f04717819 */ /* 0x002fd000000006ff */
[----:B------:R-:W-:Y:S02]  /*55f0*/  @!P3 FMUL R22, R22, 0.5 ;  /* 0x3f0000001616b820 */ /* 0x000fe40000400000 */
[----:B------:R-:W-:Y:S02]  /*5600*/  @!P4 FMUL R21, R21, 0.5 ;  /* 0x3f0000001515c820 */ /* 0x000fe40000400000 */
[----:B------:R-:W1:Y:S08]  /*5610*/  MUFU.EX2 R112, R22 ;  /* 0x0000001600707308 */ /* 0x000e700000000800 */
[----:B------:R-:W2:Y:S01]  /*5620*/  MUFU.EX2 R23, R21 ;  /* 0x0000001500177308 */ /* 0x000ea20000000800 */
[----:B-1----:R-:W-:Y:S01]  /*5630*/  @!P3 FMUL R112, R112, R112 ;  /* 0x000000707070b220 */ /* 0x002fe20000400000 */
[----:B------:R-:W-:-:S03]  /*5640*/  ISETP.NE.AND P3, PT, R7, 0x4, PT ;  /* 0x000000040700780c */ /* 0x000fc60003f65270 */
[-C--:B------:R-:W-:Y:S01]  /*5650*/  FMUL R104, R104, R112.reuse ;  /* 0x0000007068687220 */ /* 0x080fe20000400000 */
[-C--:B------:R-:W-:Y:S01]  /*5660*/  FMUL R105, R105, R112.reuse ;  /* 0x0000007069697220 */ /* 0x080fe20000400000 */
[-C--:B------:R-:W-:Y:S01]  /*5670*/  FMUL R108, R108, R112.reuse ;  /* 0x000000706c6c7220 */ /* 0x080fe20000400000 */
[-C--:B------:R-:W-:Y:S01]  /*5680*/  FMUL R109, R109, R112.reuse ;  /* 0x000000706d6d7220 */ /* 0x080fe20000400000 */
[----:B--2---:R-:W-:Y:S01]  /*5690*/  @!P4 FMUL R23, R23, R23 ;  /* 0x000000171717c220 */ /* 0x004fe20000400000 */
[-C--:B------:R-:W-:Y:S01]  /*56a0*/  FMUL R96, R96, R112.reuse ;  /* 0x0000007060607220 */ /* 0x080fe20000400000 */
[-C--:B------:R-:W-:Y:S01]  /*56b0*/  FMUL R97, R97, R112.reuse ;  /* 0x0000007061617220 */ /* 0x080fe20000400000 */
[-C--:B------:R-:W-:Y:S01]  /*56c0*/  FMUL R100, R100, R112.reuse ;  /* 0x0000007064647220 */ /* 0x080fe20000400000 */
[-C--:B------:R-:W-:Y:S01]  /*56d0*/  FMUL R101, R101, R112.reuse ;  /* 0x0000007065657220 */ /* 0x080fe20000400000 */
[-C--:B------:R-:W-:Y:S01]  /*56e0*/  FMUL R88, R88, R112.reuse ;  /* 0x0000007058587220 */ /* 0x080fe20000400000 */
[-C--:B------:R-:W-:Y:S01]  /*56f0*/  FMUL R89, R89, R112.reuse ;  /* 0x0000007059597220 */ /* 0x080fe20000400000 */
[-C--:B------:R-:W-:Y:S01]  /*5700*/  FMUL R92, R92, R112.reuse ;  /* 0x000000705c5c7220 */ /* 0x080fe20000400000 */
[----:B------:R-:W-:Y:S01]  /*5710*/  FMUL R93, R93, R112 ;  /* 0x000000705d5d7220 */ /* 0x000fe20000400000 */
[-C--:B------:R-:W-:Y:S01]  /*5720*/  FMUL R106, R106, R23.reuse ;  /* 0x000000176a6a7220 */ /* 0x080fe20000400000 */
        /* <DEDUP_REMOVED lines=10> */
[----:B------:R-:W-:-:S07]  /*57d0*/  FMUL R95, R95, R23 ;  /* 0x000000175f5f7220 */ /* 0x000fce0000400000 */
.L_x_30:
[----:B-1----:R1:W2:Y:S02]  /*57e0*/  SYNCS.PHASECHK.TRANS64.TRYWAIT P4, [R114+URZ+0xd800], R113 ;  /* 0x00d80071720075a7 */ /* 0x0022a4000808017f */
[----:B--2---:R-:W-:Y:S05]  /*57f0*/  @!P4 NANOSLEEP.SYNCS 0x989680 ;  /* 0x009896800000c95d */ /* 0x004fea0003900000 */
[----:B------:R-:W2:Y:S02]  /*5800*/  @!P4 SYNCS.PHASECHK.TRANS64 P4, [R114+URZ+0xd800], R113 ;  /* 0x00d800717200c5a7 */ /* 0x000ea4000808007f */
[----:B--2---:R-:W-:Y:S05]  /*5810*/  @!P4 BRA `(.L_x_30) ;  /* 0xfffffffc00f0c947 */ /* 0x004fea000383ffff */
[----:B------:R-:W-:Y:S01]  /*5820*/  ULDC UR7, c[0x0][0x604] ;  /* 0x0001810000077ab9 */ /* 0x000fe20000000800 */
[----:B------:R-:W-:Y:S01]  /*5830*/  R2UR UR6, R15 ;  /* 0x000000000f0672ca */ /* 0x000fe200000e0000 */
[----:B------:R-:W-:Y:S01]  /*5840*/  FMUL R22, R118, UR7 ;  /* 0x0000000776167c20 */ /* 0x000fe20008400000 */
[----:B------:R-:W-:Y:S01]  /*5850*/  FMUL R21, R116, UR7 ;  /* 0x0000000774157c20 */ /* 0x000fe20008400000 */
[----:B------:R-:W-:Y:S01]  /*5860*/  UMOV UR19, 0xc0000010 ;  /* 0xc000001000137882 */ /* 0x000fe20000000000 */
[----:B------:R-:W-:Y:S01]  /*5870*/  UMOV UR11, 0xc0000010 ;  /* 0xc0000010000b7882 */ /* 0x000fe20000000000 */
[--C-:B------:R-:W-:Y:S01]  /*5880*/  FFMA R115, R28, UR7, -R22.reuse ;  /* 0x000000071c737c23 */ /* 0x100fe20008000816 */
[--C-:B------:R-:W-:Y:S01]  /*5890*/  FFMA R117, R29, UR7, -R22.reuse ;  /* 0x000000071d757c23 */ /* 0x100fe20008000816 */
[--C-:B------:R-:W-:Y:S01]  /*58a0*/  FFMA R24, R24, UR7, -R22.reuse ;  /* 0x0000000718187c23 */ /* 0x100fe20008000816 */
[--C-:B------:R-:W-:Y:S01]  /*58b0*/  FFMA R25, R25, UR7, -R22.reuse ;  /* 0x0000000719197c23 */ /* 0x100fe20008000816 */
[--C-:B------:R-:W-:Y:S01]  /*58c0*/  FFMA R27, R27, UR7, -R21.reuse ;  /* 0x000000071b1b7c23 */ /* 0x100fe20008000815 */
[----:B------:R-:W-:Y:S01]  /*58d0*/  FSETP.GEU.AND P4, PT, R115, -126, PT ;  /* 0xc2fc00007300780b */ /* 0x000fe20003f8e000 */
[--C-:B------:R-:W-:Y:S01]  /*58e0*/  FFMA R26, R26, UR7, -R21.reuse ;  /* 0x000000071a1a7c23 */ /* 0x100fe20008000815 */
[----:B------:R-:W-:Y:S01]  /*58f0*/  FSETP.GEU.AND P6, PT, R24, -126, PT ;  /* 0xc2fc00001800780b */ /* 0x000fe20003fce000 */
[--C-:B------:R-:W-:Y:S01]  /*5900*/  FFMA R32, R32, UR7, -R22.reuse ;  /* 0x0000000720207c23 */ /* 0x100fe20008000816 */
[----:B------:R-:W-:Y:S01]  /*5910*/  FSETP.GEU.AND P5, PT, R25, -126, PT ;  /* 0xc2fc00001900780b */ /* 0x000fe20003fae000 */
[--C-:B------:R-:W-:Y:S01]  /*5920*/  FFMA R30, R30, UR7, -R21.reuse ;  /* 0x000000071e1e7c23 */ /* 0x100fe20008000815 */
[--C-:B------:R-:W-:Y:S01]  /*5930*/  FFMA R31, R31, UR7, -R21.reuse ;  /* 0x000000071f1f7c23 */ /* 0x100fe20008000815 */
[--C-:B------:R-:W-:Y:S01]  /*5940*/  FFMA R37, R37, UR7, -R22.reuse ;  /* 0x0000000725257c23 */ /* 0x100fe20008000816 */
[--C-:B------:R-:W-:Y:S01]  /*5950*/  FFMA R36, R36, UR7, -R22.reuse ;  /* 0x0000000724247c23 */ /* 0x100fe20008000816 */
[--C-:B------:R-:W-:Y:S01]  /*5960*/  FFMA R38, R38, UR7, -R21.reuse ;  /* 0x0000000726267c23 */ /* 0x100fe20008000815 */
[--C-:B------:R-:W-:Y:S01]  /*5970*/  FFMA R34, R34, UR7, -R21.reuse ;  /* 0x0000000722227c23 */ /* 0x100fe20008000815 */
[--C-:B------:R-:W-:Y:S01]  /*5980*/  FFMA R39, R39, UR7, -R21.reuse ;  /* 0x0000000727277c23 */ /* 0x100fe20008000815 */
[--C-:B------:R-:W-:Y:S01]  /*5990*/  FFMA R40, R40, UR7, -R22.reuse ;  /* 0x0000000728287c23 */ /* 0x100fe20008000816 */
[----:B------:R-:W-:Y:S01]  /*59a0*/  @!P4 FMUL R115, R115, 0.5 ;  /* 0x3f0000007373c820 */ /* 0x000fe20000400000 */
[--C-:B------:R-:W-:Y:S01]  /*59b0*/  FFMA R42, R42, UR7, -R21.reuse ;  /* 0x000000072a2a7c23 */ /* 0x100fe20008000815 */
[----:B------:R-:W-:Y:S01]  /*59c0*/  @!P6 FMUL R24, R24, 0.5 ;  /* 0x3f0000001818e820 */ /* 0x000fe20000400000 */
[--C-:B------:R-:W-:Y:S01]  /*59d0*/  FFMA R44, R44, UR7, -R22.reuse ;  /* 0x000000072c2c7c23 */ /* 0x100fe20008000816 */
[----:B------:R-:W2:Y:S01]  /*59e0*/  MUFU.EX2 R29, R115 ;  /* 0x00000073001d7308 */ /* 0x000ea20000000800 */
[----:B------:R-:W-:Y:S01]  /*59f0*/  @!P5 FMUL R25, R25, 0.5 ;  /* 0x3f0000001919d820 */ /* 0x000fe20000400000 */
[--C-:B------:R-:W-:Y:S01]  /*5a00*/  FFMA R47, R47, UR7, -R21.reuse ;  /* 0x000000072f2f7c23 */ /* 0x100fe20008000815 */
[--C-:B------:R-:W-:Y:S01]  /*5a10*/  FFMA R43, R43, UR7, -R21.reuse ;  /* 0x000000072b2b7c23 */ /* 0x100fe20008000815 */
[--C-:B------:R-:W-:Y:S01]  /*5a20*/  FFMA R46, R46, UR7, -R21.reuse ;  /* 0x000000072e2e7c23 */ /* 0x100fe20008000815 */
[--C-:B------:R-:W-:Y:S01]  /*5a30*/  FFMA R52, R52, UR7, -R22.reuse ;  /* 0x0000000734347c23 */ /* 0x100fe20008000816 */
[--C-:B------:R-:W-:Y:S01]  /*5a40*/  FFMA R48, R48, UR7, -R22.reuse ;  /* 0x0000000730307c23 */ /* 0x100fe20008000816 */
[--C-:B------:R-:W-:Y:S01]  /*5a50*/  FFMA R51, R51, UR7, -R21.reuse ;  /* 0x0000000733337c23 */ /* 0x100fe20008000815 */
[----:B-1----:R1:W3:Y:S01]  /*5a60*/  MUFU.EX2 R113, R24 ;  /* 0x0000001800717308 */ /* 0x0022e20000000800 */
[--C-:B------:R-:W-:Y:S01]  /*5a70*/  FFMA R53, R53, UR7, -R22.reuse ;  /* 0x0000000735357c23 */ /* 0x100fe20008000816 */
[--C-:B------:R-:W-:Y:S01]  /*5a80*/  FFMA R56, R56, UR7, -R22.reuse ;  /* 0x0000000738387c23 */ /* 0x100fe20008000816 */
[--C-:B------:R-:W-:Y:S01]  /*5a90*/  FFMA R54, R54, UR7, -R21.reuse ;  /* 0x0000000736367c23 */ /* 0x100fe20008000815 */
[--C-:B------:R-:W-:Y:S01]  /*5aa0*/  FFMA R55, R55, UR7, -R21.reuse ;  /* 0x0000000737377c23 */ /* 0x100fe20008000815 */
[--C-:B------:R-:W-:Y:S01]  /*5ab0*/  FFMA R61, R61, UR7, -R22.reuse ;  /* 0x000000073d3d7c23 */ /* 0x100fe20008000816 */
[--C-:B------:R-:W-:Y:S01]  /*5ac0*/  FFMA R60, R60, UR7, -R22.reuse ;  /* 0x000000073c3c7c23 */ /* 0x100fe20008000816 */
[--C-:B------:R-:W-:Y:S01]  /*5ad0*/  FFMA R62, R62, UR7, -R21.reuse ;  /* 0x000000073e3e7c23 */ /* 0x100fe20008000815 */
[----:B------:R4:W5:Y:S01]  /*5ae0*/  MUFU.EX2 R114, R25 ;  /* 0x0000001900727308 */ /* 0x0009620000000800 */
[----:B--2---:R-:W-:Y:S01]  /*5af0*/  @!P4 FMUL R29, R29, R29 ;  /* 0x0000001d1d1dc220 */ /* 0x004fe20000400000 */
[----:B------:R-:W-:Y:S01]  /*5b00*/  FSETP.GEU.AND P4, PT, R27, -126, PT ;  /* 0xc2fc00001b00780b */ /* 0x000fe20003f8e000 */
[--C-:B-1----:R-:W-:Y:S01]  /*5b10*/  FFMA R24, R33, UR7, -R22.reuse ;  /* 0x0000000721187c23 */ /* 0x102fe20008000816 */
[----:B------:R-:W-:Y:S01]  /*5b20*/  UIMAD UR6, UR6, 0x300, UR15 ;  /* 0x00000300060678a4 */ /* 0x000fe2000f8e020f */
[--C-:B------:R-:W-:Y:S01]  /*5b30*/  FFMA R58, R58, UR7, -R21.reuse ;  /* 0x000000073a3a7c23 */ /* 0x100fe20008000815 */
[--C-:B------:R-:W-:Y:S01]  /*5b40*/  FFMA R63, R63, UR7, -R21.reuse ;  /* 0x000000073f3f7c23 */ /* 0x100fe20008000815 */
[--C-:B------:R-:W-:Y:S01]  /*5b50*/  FFMA R64, R64, UR7, -R22.reuse ;  /* 0x0000000740407c23 */ /* 0x100fe20008000816 */
[----:B------:R-:W-:Y:S01]  /*5b60*/  UIADD3 UR8, UR6, 0x100, URZ ;  /* 0x0000010006087890 */ /* 0x000fe2000fffe03f */
[----:B---3--:R-:W-:Y:S01]  /*5b70*/  @!P6 FMUL R113, R113, R113 ;  /* 0x000000717171e220 */ /* 0x008fe20000400000 */
[----:B------:R-:W-:Y:S01]  /*5b80*/  FSETP.GEU.AND P6, PT, R117, -126, PT ;  /* 0xc2fc00007500780b */ /* 0x000fe20003fce000 */
[--C-:B----4-:R-:W-:Y:S01]  /*5b90*/  FFMA R25, R41, UR7, -R22.reuse ;  /* 0x0000000729197c23 */ /* 0x110fe20008000816 */
[----:B------:R-:W-:Y:S01]  /*5ba0*/  UMOV UR18, UR6 ;  /* 0x0000000600127c82 */ /* 0x000fe20008000000 */
[----:B------:R-:W-:Y:S01]  /*5bb0*/  UIADD3 UR10, UR6, 0x200, URZ ;  /* 0x00000200060a7890 */ /* 0x000fe2000fffe03f */
[--C-:B------:R-:W-:Y:S01]  /*5bc0*/  FFMA R68, R68, UR7, -R22.reuse ;  /* 0x0000000744447c23 */ /* 0x100fe20008000816 */
[----:B------:R-:W-:Y:S01]  /*5bd0*/  @!P4 FMUL R27, R27, 0.5 ;  /* 0x3f0000001b1bc820 */ /* 0x000fe20000400000 */
[----:B------:R-:W-:Y:S01]  /*5be0*/  UIADD3 UR12, UR6, 0x220, URZ ;  /* 0x00000220060c7890 */ /* 0x000fe2000fffe03f */
[----:B-----5:R-:W-:Y:S01]  /*5bf0*/  @!P5 FMUL R114, R114, R114 ;  /* 0x000000727272d220 */ /* 0x020fe20000400000 */
[----:B------:R-:W-:Y:S01]  /*5c00*/  FSETP.GEU.AND P5, PT, R26, -126, PT ;  /* 0xc2fc00001a00780b */ /* 0x000fe20003fae000 */
[----:B------:R-:W1:Y:S01]  /*5c10*/  MUFU.EX2 R116, R27 ;  /* 0x0000001b00747308 */ /* 0x000e620000000800 */
[--C-:B------:R-:W-:Y:S01]  /*5c20*/  FFMA R66, R66, UR7, -R21.reuse ;  /* 0x0000000742427c23 */ /* 0x100fe20008000815 */
[--C-:B------:R-:W-:Y:S01]  /*5c30*/  FFMA R69, R69, UR7, -R22.reuse ;  /* 0x0000000745457c23 */ /* 0x100fe20008000816 */
[--C-:B------:R-:W-:Y:S01]  /*5c40*/  FFMA R70, R70, UR7, -R21.reuse ;  /* 0x0000000746467c23 */ /* 0x100fe20008000815 */
[----:B------:R-:W-:Y:S01]  /*5c50*/  @!P6 FMUL R117, R117, 0.5 ;  /* 0x3f0000007575e820 */ /* 0x000fe20000400000 */
[--C-:B------:R-:W-:Y:S01]  /*5c60*/  FFMA R72, R72, UR7, -R22.reuse ;  /* 0x0000000748487c23 */ /* 0x100fe20008000816 */
[--C-:B------:R-:W-:Y:S01]  /*5c70*/  FFMA R75, R75, UR7, -R21.reuse ;  /* 0x000000074b4b7c23 */ /* 0x100fe20008000815 */
[--C-:B------:R-:W-:Y:S01]  /*5c80*/  FFMA R78, R78, UR7, -R21.reuse ;  /* 0x000000074e4e7c23 */ /* 0x100fe20008000815 */
[----:B------:R2:W3:Y:S01]  /*5c90*/  MUFU.EX2 R28, R117 ;  /* 0x00000075001c7308 */ /* 0x0004e20000000800 */
[----:B------:R-:W-:Y:S01]  /*5ca0*/  FFMA R85, R85, UR7, -R22 ;  /* 0x0000000755557c23 */ /* 0x000fe20008000816 */
[--C-:B------:R-:W-:Y:S01]  /*5cb0*/  FFMA R83, R83, UR7, -R21.reuse ;  /* 0x0000000753537c23 */ /* 0x100fe20008000815 */
[----:B------:R-:W-:Y:S01]  /*5cc0*/  FFMA R86, R86, UR7, -R21 ;  /* 0x0000000756567c23 */ /* 0x000fe20008000815 */
[----:B------:R-:W-:Y:S01]  /*5cd0*/  @!P5 FMUL R26, R26, 0.5 ;  /* 0x3f0000001a1ad820 */ /* 0x000fe20000400000 */
[----:B------:R-:W-:Y:S01]  /*5ce0*/  SEL R7, R7, RZ, P3 ;  /* 0x000000ff07077207 */ /* 0x000fe20001800000 */
[----:B------:R-:W-:-:S02]  /*5cf0*/  VIADD R15, R15, 0x1 ;  /* 0x000000010f0f7836 */ /* 0x000fc40000000000 */
[----:B------:R4:W5:Y:S01]  /*5d00*/  MUFU.EX2 R118, R26 ;  /* 0x0000001a00767308 */ /* 0x0009620000000800 */
[----:B-1----:R-:W-:Y:S01]  /*5d10*/  @!P4 FMUL R116, R116, R116 ;  /* 0x000000747474c220 */ /* 0x002fe20000400000 */
[----:B------:R-:W-:Y:S01]  /*5d20*/  FSETP.GEU.AND P4, PT, R32, -126, PT ;  /* 0xc2fc00002000780b */ /* 0x000fe20003f8e000 */
[--C-:B--2---:R-:W-:Y:S01]  /*5d30*/  FFMA R117, R73, UR7, -R22.reuse ;  /* 0x0000000749757c23 */ /* 0x104fe20008000816 */
[----:B------:R-:W-:Y:S01]  /*5d40*/  FFMA R73, R76, UR7, -R22 ;  /* 0x000000074c497c23 */ /* 0x000fe20008000816 */
[----:B---3--:R-:W-:Y:S01]  /*5d50*/  @!P6 FMUL R28, R28, R28 ;  /* 0x0000001c1c1ce220 */ /* 0x008fe20000400000 */
[----:B------:R-:W-:-:S04]  /*5d60*/  FSETP.GEU.AND P6, PT, R30, -126, PT ;  /* 0xc2fc00001e00780b */ /* 0x000fc80003fce000 */
[----:B----4-:R-:W-:-:S05]  /*5d70*/  F2FP.BF16.F32.PACK_AB R26, R28, R29 ;  /* 0x0000001d1c1a723e */ /* 0x010fca00000010ff */
[----:B------:R-:W-:Y:S01]  /*5d80*/  @!P4 FMUL R32, R32, 0.5 ;  /* 0x3f0000002020c820 */ /* 0x000fe20000400000 */
[----:B-----5:R-:W-:Y:S01]  /*5d90*/  @!P5 FMUL R118, R118, R118 ;  /* 0x000000767676d220 */ /* 0x020fe20000400000 */
[----:B------:R-:W-:Y:S02]  /*5da0*/  FSETP.GEU.AND P5, PT, R31, -126, PT ;  /* 0xc2fc00001f00780b */ /* 0x000fe40003fae000 */
[----:B------:R-:W1:Y:S01]  /*5db0*/  MUFU.EX2 R33, R32 ;  /* 0x0000002000217308 */ /* 0x000e620000000800 */
[----:B------:R-:W-:Y:S01]  /*5dc0*/  FFMA R23, R23, R12, R118 ;  /* 0x0000000c17177223 */ /* 0x000fe20000000076 */
[----:B------:R-:W-:-:S06]  /*5dd0*/  @!P6 FMUL R30, R30, 0.5 ;  /* 0x3f0000001e1ee820 */ /* 0x000fcc0000400000 */
[----:B------:R-:W2:Y:S03]  /*5de0*/  MUFU.EX2 R115, R30 ;  /* 0x0000001e00737308 */ /* 0x000ea60000000800 */
[----:B------:R-:W-:-:S05]  /*5df0*/  @!P5 FMUL R31, R31, 0.5 ;  /* 0x3f0000001f1fd820 */ /* 0x000fca0000400000 */
[----:B------:R-:W3:Y:S01]  /*5e00*/  MUFU.EX2 R120, R31 ;  /* 0x0000001f00787308 */ /* 0x000ee20000000800 */
[----:B-1----:R-:W-:Y:S01]  /*5e10*/  @!P4 FMUL R33, R33, R33 ;  /* 0x000000212121c220 */ /* 0x002fe20000400000 */
[----:B------:R-:W-:Y:S01]  /*5e20*/  FSETP.GEU.AND P4, PT, R37, -126, PT ;  /* 0xc2fc00002500780b */ /* 0x000fe20003f8e000 */
[----:B--2---:R-:W-:Y:S01]  /*5e30*/  @!P6 FMUL R115, R115, R115 ;  /* 0x000000737373e220 */ /* 0x004fe20000400000 */
[----:B------:R-:W-:-:S11]  /*5e40*/  FSETP.GEU.AND P6, PT, R24, -126, PT ;  /* 0xc2fc00001800780b */ /* 0x000fd60003fce000 */
[----:B------:R-:W-:Y:S01]  /*5e50*/  @!P4 FMUL R37, R37, 0.5 ;  /* 0x3f0000002525c820 */ /* 0x000fe20000400000 */
[----:B---3--:R-:W-:Y:S01]  /*5e60*/  @!P5 FMUL R120, R120, R120 ;  /* 0x000000787878d220 */ /* 0x008fe20000400000 */
[----:B------:R-:W-:Y:S02]  /*5e70*/  FSETP.GEU.AND P5, PT, R36, -126, PT ;  /* 0xc2fc00002400780b */ /* 0x000fe40003fae000 */
[----:B------:R-:W1:Y:S02]  /*5e80*/  MUFU.EX2 R31, R37 ;  /* 0x00000025001f7308 */ /* 0x000e640000000800 */
[----:B------:R-:W-:Y:S01]  /*5e90*/  F2FP.BF16.F32.PACK_AB R27, R120, R115 ;  /* 0x00000073781b723e */ /* 0x000fe200000010ff */
[----:B------:R-:W-:-:S05]  /*5ea0*/  @!P6 FMUL R24, R24, 0.5 ;  /* 0x3f0000001818e820 */ /* 0x000fca0000400000 */
[----:B------:R2:W3:Y:S03]  /*5eb0*/  MUFU.EX2 R30, R24 ;  /* 0x00000018001e7308 */ /* 0x0004e60000000800 */
[----:B------:R-:W-:-:S05]  /*5ec0*/  @!P5 FMUL R36, R36, 0.5 ;  /* 0x3f0000002424d820 */ /* 0x000fca0000400000 */
[----:B------:R-:W4:Y:S01]  /*5ed0*/  MUFU.EX2 R32, R36 ;  /* 0x0000002400207308 */ /* 0x000f220000000800 */
[----:B-1----:R-:W-:Y:S01]  /*5ee0*/  @!P4 FMUL R31, R31, R31 ;  /* 0x0000001f1f1fc220 */ /* 0x002fe20000400000 */
[----:B------:R-:W-:Y:S01]  /*5ef0*/  FSETP.GEU.AND P4, PT, R38, -126, PT ;  /* 0xc2fc00002600780b */ /* 0x000fe20003f8e000 */
[----:B--2---:R-:W-:Y:S01]  /*5f00*/  FFMA R24, R35, UR7, -R21 ;  /* 0x0000000723187c23 */ /* 0x004fe20008000815 */
[----:B---3--:R-:W-:Y:S01]  /*5f10*/  @!P6 FMUL R30, R30, R30 ;  /* 0x0000001e1e1ee220 */ /* 0x008fe20000400000 */
[----:B------:R-:W-:-:S10]  /*5f20*/  FSETP.GEU.AND P6, PT, R34, -126, PT ;  /* 0xc2fc00002200780b */ /* 0x000fd40003fce000 */
[----:B------:R-:W-:Y:S01]  /*5f30*/  @!P4 FMUL R38, R38, 0.5 ;  /* 0x3f0000002626c820 */ /* 0x000fe20000400000 */
[----:B----4-:R-:W-:Y:S01]  /*5f40*/  @!P5 FMUL R32, R32, R32 ;  /* 0x000000202020d220 */ /* 0x010fe20000400000 */
[----:B------:R-:W-:Y:S02]  /*5f50*/  FSETP.GEU.AND P5, PT, R24, -126, PT ;  /* 0xc2fc00001800780b */ /* 0x000fe40003fae000 */
[----:B------:R-:W1:Y:S01]  /*5f60*/  MUFU.EX2 R36, R38 ;  /* 0x0000002600247308 */ /* 0x000e620000000800 */
[----:B------:R-:W-:-:S07]  /*5f70*/  @!P6 FMUL R34, R34, 0.5 ;  /* 0x3f0000002222e820 */ /* 0x000fce0000400000 */
[----:B------:R-:W2:Y:S03]  /*5f80*/  MUFU.EX2 R122, R34 ;  /* 0x00000022007a7308 */ /* 0x000ea60000000800 */
[----:B------:R-:W-:-:S05]  /*5f90*/  @!P5 FMUL R24, R24, 0.5 ;  /* 0x3f0000001818d820 */ /* 0x000fca0000400000 */
[----:B------:R3:W4:Y:S01]  /*5fa0*/  MUFU.EX2 R37, R24 ;  /* 0x0000001800257308 */ /* 0x0007220000000800 */
[----:B-1----:R-:W-:Y:S01]  /*5fb0*/  @!P4 FMUL R36, R36, R36 ;  /* 0x000000242424c220 */ /* 0x002fe20000400000 */
[----:B------:R-:W-:Y:S01]  /*5fc0*/  FSETP.GEU.AND P4, PT, R25, -126, PT ;  /* 0xc2fc00001900780b */ /* 0x000fe20003f8e000 */
[----:B--2---:R-:W-:Y:S01]  /*5fd0*/  @!P6 FMUL R122, R122, R122 ;  /* 0x0000007a7a7ae220 */ /* 0x004fe20000400000 */
[----:B------:R-:W-:Y:S01]  /*5fe0*/  FSETP.GEU.AND P6, PT, R39, -126, PT ;  /* 0xc2fc00002700780b */ /* 0x000fe20003fce000 */
[----:B---3--:R-:W-:-:S10]  /*5ff0*/  FFMA R24, R45, UR7, -R22 ;  /* 0x000000072d187c23 */ /* 0x008fd40008000816 */
[----:B------:R-:W-:Y:S01]  /*6000*/  @!P4 FMUL R25, R25, 0.5 ;  /* 0x3f0000001919c820 */ /* 0x000fe20000400000 */
[----:B----4-:R-:W-:Y:S01]  /*6010*/  @!P5 FMUL R37, R37, R37 ;  /* 0x000000252525d220 */ /* 0x010fe20000400000 */
[----:B------:R-:W-:Y:S02]  /*6020*/  FSETP.GEU.AND P5, PT, R40, -126, PT ;  /* 0xc2fc00002800780b */ /* 0x000fe40003fae000 */
[----:B------:R1:W2:Y:S01]  /*6030*/  MUFU.EX2 R38, R25 ;  /* 0x0000001900267308 */ /* 0x0002a20000000800 */
[----:B------:R-:W-:-:S07]  /*6040*/  @!P6 FMUL R39, R39, 0.5 ;  /* 0x3f0000002727e820 */ /* 0x000fce0000400000 */
[----:B------:R-:W3:Y:S01]  /*6050*/  MUFU.EX2 R35, R39 ;  /* 0x0000002700237308 */ /* 0x000ee20000000800 */
[----:B-1----:R-:W-:Y:S02]  /*6060*/  FFMA R25, R50, UR7, -R21 ;  /* 0x0000000732197c23 */ /* 0x002fe40008000815 */
[----:B------:R-:W-:-:S05]  /*6070*/  @!P5 FMUL R40, R40, 0.5 ;  /* 0x3f0000002828d820 */ /* 0x000fca0000400000 */
[----:B------:R-:W1:Y:S01]  /*6080*/  MUFU.EX2 R41, R40 ;  /* 0x0000002800297308 */ /* 0x000e620000000800 */
[----:B--2---:R-:W-:Y:S01]  /*6090*/  @!P4 FMUL R38, R38, R38 ;  /* 0x000000262626c220 */ /* 0x004fe20000400000 */
[----:B------:R-:W-:Y:S01]  /*60a0*/  FSETP.GEU.AND P4, PT, R42, -126, PT ;  /* 0xc2fc00002a00780b */ /* 0x000fe20003f8e000 */
[----:B---3--:R-:W-:Y:S01]  /*60b0*/  @!P6 FMUL R35, R35, R35 ;  /* 0x000000232323e220 */ /* 0x008fe20000400000 */
[----:B------:R-:W-:-:S11]  /*60c0*/  FSETP.GEU.AND P6, PT, R44, -126, PT ;  /* 0xc2fc00002c00780b */ /* 0x000fd60003fce000 */
[----:B------:R-:W-:Y:S01]  /*60d0*/  @!P4 FMUL R42, R42, 0.5 ;  /* 0x3f0000002a2ac820 */ /* 0x000fe20000400000 */
[----:B-1----:R-:W-:Y:S01]  /*60e0*/  @!P5 FMUL R41, R41, R41 ;  /* 0x000000292929d220 */ /* 0x002fe20000400000 */
        /* <DEDUP_REMOVED lines=14> */
[----:B------:R-:W1:Y:S01]  /*61d0*/  MUFU.EX2 R42, R47 ;  /* 0x0000002f002a7308 */ /* 0x000e620000000800 */
[----:B------:R-:W-:-:S07]  /*61e0*/  @!P6 FMUL R43, R43, 0.5 ;  /* 0x3f0000002b2be820 */ /* 0x000fce0000400000 */
        /* <DEDUP_REMOVED lines=67> */
[----:B------:R-:W-:Y:S02]  /*6620*/  FSETP.GEU.AND P4, PT, R25, -126, PT ;  /* 0xc2fc00001900780b */ /* 0x000fe40003f8e000 */
[----:B---3--:R-:W-:Y:S01]  /*6630*/  F2FP.BF16.F32.PACK_AB R24, R114, R113 ;  /* 0x000000717218723e */ /* 0x008fe200000010ff */
[----:B--2---:R-:W-:Y:S01]  /*6640*/  @!P6 FMUL R54, R54, R54 ;  /* 0x000000363636e220 */ /* 0x004fe20000400000 */
[----:B------:R-:W-:Y:S01]  /*6650*/  FSETP.GEU.AND P6, PT, R63, -126, PT ;  /* 0xc2fc00003f00780b */ /* 0x000fe20003fce000 */
[----:B------:R-:W-:-:S08]  /*6660*/  FFMA R113, R112, R13, R113 ;  /* 0x0000000d70717223 */ /* 0x000fd00000000071 */
[----:B------:R-:W-:Y:S01]  /*6670*/  @!P4 FMUL R25, R25, 0.5 ;  /* 0x3f0000001919c820 */ /* 0x000fe20000400000 */
[----:B------:R-:W-:Y:S01]  /*6680*/  FADD R114, R113, R114 ;  /* 0x0000007271727221 */ /* 0x000fe20000000000 */
[----:B----4-:R-:W-:Y:S01]  /*6690*/  @!P5 FMUL R61, R61, R61 ;  /* 0x0000003d3d3dd220 */ /* 0x010fe20000400000 */
[----:B------:R-:W-:Y:S01]  /*66a0*/  FSETP.GEU.AND P5, PT, R64, -126, PT ;  /* 0xc2fc00004000780b */ /* 0x000fe20003fae000 */
[----:B------:R1:W2:Y:S01]  /*66b0*/  MUFU.EX2 R62, R25 ;  /* 0x00000019003e7308 */ /* 0x0002a20000000800 */
[----:B------:R-:W-:Y:S01]  /*66c0*/  FADD R29, R114, R29 ;  /* 0x0000001d721d7221 */ /* 0x000fe20000000000 */
[----:B------:R-:W-:-:S03]  /*66d0*/  @!P6 FMUL R63, R63, 0.5 ;  /* 0x3f0000003f3fe820 */ /* 0x000fc60000400000 */
[----:B------:R-:W-:Y:S01]  /*66e0*/  FADD R28, R29, R28 ;  /* 0x0000001c1d1c7221 */ /* 0x000fe20000000000 */
[----:B------:R-:W-:Y:S01]  /*66f0*/  FFMA R29, R81, UR7, -R22 ;  /* 0x00000007511d7c23 */ /* 0x000fe20008000816 */
[----:B-1----:R-:W-:Y:S01]  /*6700*/  F2FP.BF16.F32.PACK_AB R25, R116, R118 ;  /* 0x000000767419723e */ /* 0x002fe200000010ff */
[----:B------:R-:W1:Y:S01]  /*6710*/  MUFU.EX2 R58, R63 ;  /* 0x0000003f003a7308 */ /* 0x000e620000000800 */
[----:B------:R-:W-:-:S03]  /*6720*/  FADD R116, R23, R116 ;  /* 0x0000007417747221 */ /* 0x000fc60000000000 */
[----:B------:R-:W-:Y:S01]  /*6730*/  @!P5 FMUL R64, R64, 0.5 ;  /* 0x3f0000004040d820 */ /* 0x000fe20000400000 */
[----:B------:R-:W-:Y:S01]  /*6740*/  WARPGROUP.ARRIVE ;  /* 0x00000000000079c5 */ /* 0x000fe20000000000 */
[----:B------:R-:W-:Y:S01]  /*6750*/  FFMA R23, R79, UR7, -R21 ;  /* 0x000000074f177c23 */ /* 0x000fe20008000815 */
[----:B------:R-:W-:Y:S01]  /*6760*/  FADD R115, R116, R115 ;  /* 0x0000007374737221 */ /* 0x000fe20000000000 */
[----:B--2---:R-:W-:Y:S01]  /*6770*/  @!P4 FMUL R62, R62, R62 ;  /* 0x0000003e3e3ec220 */ /* 0x004fe20000400000 */
[----:B------:R2:W3:Y:S02]  /*6780*/  MUFU.EX2 R65, R64 ;  /* 0x0000004000417308 */ /* 0x0004e40000000800 */
[----:B------:R-:W-:Y:S01]  /*6790*/  HGMMA.64x16x16.F32.BF16 R104, R24, gdesc[UR16].tnspB, R104, gsb0 ;  /* 0x4020001018687df0 */ /* 0x000fe20008001868 */
[----:B------:R-:W-:Y:S01]  /*67a0*/  UMOV UR18, UR8 ;  /* 0x0000000800127c82 */ /* 0x000fe20008000000 */
[----:B------:R-:W-:Y:S01]  /*67b0*/  UMOV UR19, 0xc0000010 ;  /* 0xc000001000137882 */ /* 0x000fe20000000000 */
[----:B------:R-:W-:Y:S01]  /*67c0*/  UIADD3 UR8, UR6, 0x20, URZ ;  /* 0x0000002006087890 */ /* 0x000fe2000fffe03f */
[----:B------:R-:W-:Y:S01]  /*67d0*/  FSETP.GEU.AND P4, PT, R66, -126, PT ;  /* 0xc2fc00004200780b */ /* 0x000fe20003f8e000 */
[----:B------:R-:W-:Y:S01]  /*67e0*/  FADD R115, R115, R120 ;  /* 0x0000007873737221 */ /* 0x000fe20000000000 */
[----:B-1----:R-:W-:Y:S01]  /*67f0*/  @!P6 FMUL R58, R58, R58 ;  /* 0x0000003a3a3ae220 */ /* 0x002fe20000400000 */
[----:B------:R-:W-:Y:S01]  /*6800*/  FSETP.GEU.AND P6, PT, R68, -126, PT ;  /* 0xc2fc00004400780b */ /* 0x000fe20003fce000 */
[----:B--2---:R-:W-:Y:S01]  /*6810*/  FFMA R64, R67, UR7, -R21 ;  /* 0x0000000743407c23 */ /* 0x004fe20008000815 */
[----:B---3--:R-:W-:Y:S01]  /*6820*/  @!P5 FMUL R65, R65, R65 ;  /* 0x000000414141d220 */ /* 0x008fe20000400000 */
[----:B------:R-:W-:-:S07]  /*6830*/  FSETP.GEU.AND P5, PT, R69, -126, PT ;  /* 0xc2fc00004500780b */ /* 0x000fce0003fae000 */
[----:B------:R-:W-:-:S03]  /*6840*/  @!P4 FMUL R66, R66, 0.5 ;  /* 0x3f0000004242c820 */ /* 0x000fc60000400000 */
[----:B------:R-:W-:Y:S01]  /*6850*/  @!P6 FMUL R68, R68, 0.5 ;  /* 0x3f0000004444e820 */ /* 0x000fe20000400000 */
[----:B------:R-:W1:Y:S02]  /*6860*/  MUFU.EX2 R67, R66 ;  /* 0x0000004200437308 */ /* 0x000e640000000800 */
[----:B------:R-:W-:-:S06]  /*6870*/  @!P5 FMUL R69, R69, 0.5 ;  /* 0x3f0000004545d820 */ /* 0x000fcc0000400000 */
[----:B------:R2:W3:Y:S08]  /*6880*/  MUFU.EX2 R63, R68 ;  /* 0x00000044003f7308 */ /* 0x0004f00000000800 */
[----:B------:R-:W4:Y:S01]  /*6890*/  MUFU.EX2 R60, R69 ;  /* 0x00000045003c7308 */ /* 0x000f220000000800 */
[----:B--2---:R-:W-:Y:S01]  /*68a0*/  FFMA R68, R71, UR7, -R21 ;  /* 0x0000000747447c23 */ /* 0x004fe20008000815 */
[----:B-1----:R-:W-:Y:S01]  /*68b0*/  @!P4 FMUL R67, R67, R67 ;  /* 0x000000434343c220 */ /* 0x002fe20000400000 */
[----:B------:R-:W-:-:S02]  /*68c0*/  WARPGROUP.DEPBAR.LE gsb0, 0x0 ;  /* 0x00008000000079c5 */ /* 0x000fc40000010000 */
[----:B------:R-:W-:Y:S01]  /*68d0*/  WARPGROUP.ARRIVE ;  /* 0x00000000000079c5 */ /* 0x000fe20000000000 */
[----:B------:R-:W-:Y:S01]  /*68e0*/  FSETP.GEU.AND P4, PT, R68, -126, PT ;  /* 0xc2fc00004400780b */ /* 0x000fe20003f8e000 */
[----:B---3--:R-:W-:Y:S01]  /*68f0*/  @!P6 FMUL R63, R63, R63 ;  /* 0x0000003f3f3fe220 */ /* 0x008fe20000400000 */
[----:B------:R-:W-:-:S03]  /*6900*/  FSETP.GEU.AND P6, PT, R64, -126, PT ;  /* 0xc2fc00004000780b */ /* 0x000fc60003fce000 */
[----:B------:R-:W-:Y:S01]  /*6910*/  HGMMA.64x16x16.F32.BF16 R96, R24, gdesc[UR16].tnspB, R96, gsb0 ;  /* 0x4020001018607df0 */ /* 0x000fe20008001860 */
[----:B------:R-:W-:Y:S01]  /*6920*/  UMOV UR18, UR8 ;  /* 0x0000000800127c82 */ /* 0x000fe20008000000 */
[----:B------:R-:W-:Y:S01]  /*6930*/  UMOV UR19, 0xc0000010 ;  /* 0xc000001000137882 */ /* 0x000fe20000000000 */
[----:B------:R-:W-:Y:S01]  /*6940*/  UIADD3 UR8, UR6, 0x40, URZ ;  /* 0x0000004006087890 */ /* 0x000fe2000fffe03f */
[----:B----4-:R-:W-:Y:S01]  /*6950*/  @!P5 FMUL R60, R60, R60 ;  /* 0x0000003c3c3cd220 */ /* 0x010fe20000400000 */
[----:B------:R-:W-:-:S03]  /*6960*/  FSETP.GEU.AND P5, PT, R70, -126, PT ;  /* 0xc2fc00004600780b */ /* 0x000fc60003fae000 */
[----:B------:R-:W-:Y:S02]  /*6970*/  @!P4 FMUL R68, R68, 0.5 ;  /* 0x3f0000004444c820 */ /* 0x000fe40000400000 */
[----:B------:R-:W-:-:S04]  /*6980*/  @!P6 FMUL R64, R64, 0.5 ;  /* 0x3f0000004040e820 */ /* 0x000fc80000400000 */
[----:B------:R-:W1:Y:S04]  /*6990*/  MUFU.EX2 R68, R68 ;  /* 0x0000004400447308 */ /* 0x000e680000000800 */
[----:B------:R-:W-:-:S04]  /*69a0*/  @!P5 FMUL R70, R70, 0.5 ;  /* 0x3f0000004646d820 */ /* 0x000fc80000400000 */
[----:B------:R-:W2:Y:S08]  /*69b0*/  MUFU.EX2 R64, R64 ;  /* 0x0000004000407308 */ /* 0x000eb00000000800 */
[----:B------:R3:W4:Y:S01]  /*69c0*/  MUFU.EX2 R69, R70 ;  /* 0x0000004600457308 */ /* 0x0007220000000800 */
[----:B-1----:R-:W-:Y:S01]  /*69d0*/  @!P4 FMUL R68, R68, R68 ;  /* 0x000000444444c220 */ /* 0x002fe20000400000 */
[----:B------:R-:W-:Y:S01]  /*69e0*/  FSETP.GEU.AND P4, PT, R73, -126, PT ;  /* 0xc2fc00004900780b */ /* 0x000fe20003f8e000 */
[----:B--2---:R-:W-:Y:S01]  /*69f0*/  @!P6 FMUL R64, R64, R64 ;  /* 0x000000404040e220 */ /* 0x004fe20000400000 */
[----:B------:R-:W-:Y:S01]  /*6a00*/  FSETP.GEU.AND P6, PT, R72, -126, PT ;  /* 0xc2fc00004800780b */ /* 0x000fe20003fce000 */
[----:B---3--:R-:W-:Y:S01]  /*6a10*/  FFMA R70, R77, UR7, -R22 ;  /* 0x000000074d467c23 */ /* 0x008fe20008000816 */
[----:B------:R-:W-:-:S02]  /*6a20*/  WARPGROUP.DEPBAR.LE gsb0, 0x0 ;  /* 0x00008000000079c5 */ /* 0x000fc40000010000 */
[----:B------:R-:W-:-:S07]  /*6a30*/  WARPGROUP.ARRIVE ;  /* 0x00000000000079c5 */ /* 0x000fce0000000000 */
[----:B------:R-:W-:Y:S01]  /*6a40*/  @!P4 FMUL R73, R73, 0.5 ;  /* 0x3f0000004949c820 */ /* 0x000fe20000400000 */
[----:B----4-:R-:W-:Y:S01]  /*6a50*/  @!P5 FMUL R69, R69, R69 ;  /* 0x000000454545d220 */ /* 0x010fe20000400000 */
[----:B------:R-:W-:Y:S01]  /*6a60*/  FSETP.GEU.AND P5, PT, R117, -126, PT ;  /* 0xc2fc00007500780b */ /* 0x000fe20003fae000 */
[----:B------:R-:W-:Y:S01]  /*6a70*/  HGMMA.64x16x16.F32.BF16 R88, R24, gdesc[UR8].tnspB, R88, gsb0 ;  /* 0x4020000818587df0 */ /* 0x000fe20008001858 */
[----:B------:R-:W-:Y:S02]  /*6a80*/  UIADD3 UR10, UR6, 0x120, URZ ;  /* 0x00000120060a7890 */ /* 0x000fe4000fffe03f */
[----:B------:R-:W1:Y:S01]  /*6a90*/  MUFU.EX2 R73, R73 ;  /* 0x0000004900497308 */ /* 0x000e620000000800 */
[----:B------:R-:W-:Y:S01]  /*6aa0*/  UMOV UR11, 0xc0000010 ;  /* 0xc0000010000b7882 */ /* 0x000fe20000000000 */
[----:B------:R-:W-:-:S06]  /*6ab0*/  @!P6 FMUL R72, R72, 0.5 ;  /* 0x3f0000004848e820 */ /* 0x000fcc0000400000 */
[----:B------:R2:W3:Y:S01]  /*6ac0*/  MUFU.EX2 R66, R72 ;  /* 0x0000004800427308 */ /* 0x0004e20000000800 */
[----:B------:R-:W-:-:S07]  /*6ad0*/  @!P5 FMUL R117, R117, 0.5 ;  /* 0x3f0000007575d820 */ /* 0x000fce0000400000 */
[----:B------:R-:W4:Y:S01]  /*6ae0*/  MUFU.EX2 R71, R117 ;  /* 0x0000007500477308 */ /* 0x000f220000000800 */
[----:B--2---:R-:W-:Y:S01]  /*6af0*/  FFMA R72, R74, UR7, -R21 ;  /* 0x000000074a487c23 */ /* 0x004fe20008000815 */
[----:B-1----:R-:W-:Y:S01]  /*6b00*/  @!P4 FMUL R73, R73, R73 ;  /* 0x000000494949c220 */ /* 0x002fe20000400000 */
[----:B------:R-:W-:Y:S01]  /*6b10*/  FSETP.GEU.AND P4, PT, R75, -126, PT ;  /* 0xc2fc00004b00780b */ /* 0x000fe20003f8e000 */
[----:B---3--:R-:W-:Y:S01]  /*6b20*/  @!P6 FMUL R66, R66, R66 ;  /* 0x000000424242e220 */ /* 0x008fe20000400000 */
[----:B------:R-:W-:-:S11]  /*6b30*/  FSETP.GEU.AND P6, PT, R70, -126, PT ;  /* 0xc2fc00004600780b */ /* 0x000fd60003fce000 */
[----:B------:R-:W-:Y:S01]  /*6b40*/  @!P4 FMUL R75, R75, 0.5 ;  /* 0x3f0000004b4bc820 */ /* 0x000fe20000400000 */
[----:B----4-:R-:W-:Y:S01]  /*6b50*/  @!P5 FMUL R71, R71, R71 ;  /* 0x000000474747d220 */ /* 0x010fe20000400000 */
[----:B------:R-:W-:Y:S02]  /*6b60*/  FSETP.GEU.AND P5, PT, R72, -126, PT ;  /* 0xc2fc00004800780b */ /* 0x000fe40003fae000 */
[----:B------:R-:W1:Y:S01]  /*6b70*/  MUFU.EX2 R13, R75 ;  /* 0x0000004b000d7308 */ /* 0x000e620000000800 */
[----:B------:R-:W-:Y:S01]  /*6b80*/  @!P6 FMUL R70, R70, 0.5 ;  /* 0x3f0000004646e820 */ /* 0x000fe20000400000 */
[----:B------:R-:W-:Y:S02]  /*6b90*/  WARPGROUP.DEPBAR.LE gsb0, 0x0 ;  /* 0x00008000000079c5 */ /* 0x000fe40000010000 */
[----:B------:R-:W-:Y:S01]  /*6ba0*/  F2FP.BF16.F32.PACK_AB R24, R30, R33 ;  /* 0x000000211e18723e */ /* 0x000fe200000010ff */
[----:B------:R-:W-:Y:S01]  /*6bb0*/  FADD R33, R28, R33 ;  /* 0x000000211c217221 */ /* 0x000fe20000000000 */
[----:B------:R-:W-:-:S02]  /*6bc0*/  F2FP.BF16.F32.PACK_AB R26, R31, R32 ;  /* 0x000000201f1a723e */ /* 0x000fc400000010ff */
[----:B------:R-:W2:Y:S01]  /*6bd0*/  MUFU.EX2 R70, R70 ;  /* 0x0000004600467308 */ /* 0x000ea20000000800 */
[----:B------:R-:W-:Y:S02]  /*6be0*/  F2FP.BF16.F32.PACK_AB R25, R37, R122 ;  /* 0x0000007a2519723e */ /* 0x000fe400000010ff */
[----:B------:R-:W-:Y:S01]  /*6bf0*/  @!P5 FMUL R72, R72, 0.5 ;  /* 0x3f0000004848d820 */ /* 0x000fe20000400000 */
[----:B------:R-:W-:Y:S01]  /*6c00*/  F2FP.BF16.F32.PACK_AB R27, R35, R36 ;  /* 0x00000024231b723e */ /* 0x000fe200000010ff */
[----:B------:R-:W-:Y:S01]  /*6c10*/  FFMA R28, R80, UR7, -R22 ;  /* 0x00000007501c7c23 */ /* 0x000fe20008000816 */
[----:B------:R-:W-:Y:S01]  /*6c20*/  FADD R33, R33, R30 ;  /* 0x0000001e21217221 */ /* 0x000fe20000000000 */
[--C-:B------:R-:W-:Y:S01]  /*6c30*/  FFMA R30, R82, UR7, -R21.reuse ;  /* 0x00000007521e7c23 */ /* 0x100fe20008000815 */
[----:B------:R-:W-:Y:S01]  /*6c40*/  WARPGROUP.ARRIVE ;  /* 0x00000000000079c5 */ /* 0x000fe20000000000 */
[----:B------:R-:W3:Y:S01]  /*6c50*/  MUFU.EX2 R72, R72 ;  /* 0x0000004800487308 */ /* 0x000ee20000000800 */
[----:B-1----:R-:W-:Y:S01]  /*6c60*/  @!P4 FMUL R13, R13, R13 ;  /* 0x0000000d0d0dc220 */ /* 0x002fe20000400000 */
[----:B------:R-:W-:Y:S01]  /*6c70*/  FSETP.GEU.AND P4, PT, R28, -126, PT ;  /* 0xc2fc00001c00780b */ /* 0x000fe20003f8e000 */
[----:B------:R-:W-:Y:S01]  /*6c80*/  FADD R32, R33, R32 ;  /* 0x0000002021207221 */ /* 0x000fe20000000000 */
[----:B------:R-:W-:Y:S01]  /*6c90*/  FFMA R21, R87, UR7, -R21 ;  /* 0x0000000757157c23 */ /* 0x000fe20008000815 */
[----:B------:R-:W-:Y:S01]  /*6ca0*/  HGMMA.64x16x16.F32.BF16 R104, R24, gdesc[UR16].tnspB, R104, gsb0 ;  /* 0x4020001018687df0 */ /* 0x000fe20008001868 */
[----:B------:R-:W-:Y:S01]  /*6cb0*/  UMOV UR18, UR8 ;  /* 0x0000000800127c82 */ /* 0x000fe20008000000 */
[----:B------:R-:W-:Y:S01]  /*6cc0*/  UMOV UR19, 0xc0000010 ;  /* 0xc000001000137882 */ /* 0x000fe20000000000 */
[----:B------:R-:W-:Y:S01]  /*6cd0*/  UIADD3 UR8, UR6, 0x60, URZ ;  /* 0x0000006006087890 */ /* 0x000fe2000fffe03f */
[----:B--2---:R-:W-:Y:S01]  /*6ce0*/  @!P6 FMUL R70, R70, R70 ;  /* 0x000000464646e220 */ /* 0x004fe20000400000 */
[----:B------:R-:W-:Y:S01]  /*6cf0*/  FSETP.GEU.AND P6, PT, R78, -126, PT ;  /* 0xc2fc00004e00780b */ /* 0x000fe20003fce000 */
[----:B------:R-:W-:Y:S01]  /*6d00*/  FADD R32, R32, R31 ;  /* 0x0000001f20207221 */ /* 0x000fe20000000000 */
[----:B------:R-:W-:Y:S01]  /*6d10*/  FFMA R31, R84, UR7, -R22 ;  /* 0x00000007541f7c23 */ /* 0x000fe20008000816 */
[----:B------:R-:W-:Y:S01]  /*6d20*/  FADD R122, R115, R122 ;  /* 0x0000007a737a7221 */ /* 0x000fe20000000000 */
[----:B------:R-:W-:Y:S01]  /*6d30*/  UMOV UR7, 0xc0000010 ;  /* 0xc000001000077882 */ /* 0x000fe20000000000 */
[----:B------:R-:W-:Y:S01]  /*6d40*/  @!P4 FMUL R28, R28, 0.5 ;  /* 0x3f0000001c1cc820 */ /* 0x000fe20000400000 */
[----:B---3--:R-:W-:Y:S01]  /*6d50*/  @!P5 FMUL R72, R72, R72 ;  /* 0x000000484848d220 */ /* 0x008fe20000400000 */
[----:B------:R-:W-:Y:S01]  /*6d60*/  FSETP.GEU.AND P5, PT, R23, -126, PT ;  /* 0xc2fc00001700780b */ /* 0x000fe20003fae000 */
[----:B------:R-:W-:-:S03]  /*6d70*/  FADD R37, R122, R37 ;  /* 0x000000257a257221 */ /* 0x000fc60000000000 */
[----:B------:R-:W1:Y:S02]  /*6d80*/  MUFU.EX2 R28, R28 ;  /* 0x0000001c001c7308 */ /* 0x000e640000000800 */
[----:B------:R-:W-:Y:S01]  /*6d90*/  @!P6 FMUL R78, R78, 0.5 ;  /* 0x3f0000004e4ee820 */ /* 0x000fe20000400000 */
[----:B------:R-:W-:-:S04]  /*6da0*/  FADD R36, R37, R36 ;  /* 0x0000002425247221 */ /* 0x000fc80000000000 */
[----:B------:R-:W-:Y:S01]  /*6db0*/  FADD R36, R36, R35 ;  /* 0x0000002324247221 */ /* 0x000fe20000000000 */
[----:B------:R-:W2:Y:S01]  /*6dc0*/  MUFU.EX2 R12, R78 ;  /* 0x0000004e000c7308 */ /* 0x000ea20000000800 */
[----:B------:R-:W-:-:S07]  /*6dd0*/  @!P5 FMUL R23, R23, 0.5 ;  /* 0x3f0000001717d820 */ /* 0x000fce0000400000 */
[----:B------:R-:W3:Y:S01]  /*6de0*/  MUFU.EX2 R23, R23 ;  /* 0x0000001700177308 */ /* 0x000ee20000000800 */
[----:B-1----:R-:W-:Y:S01]  /*6df0*/  @!P4 FMUL R28, R28, R28 ;  /* 0x0000001c1c1cc220 */ /* 0x002fe20000400000 */
[----:B------:R-:W-:Y:S01]  /*6e00*/  FSETP.GEU.AND P4, PT, R31, -126, PT ;  /* 0xc2fc00001f00780b */ /* 0x000fe20003f8e000 */
[----:B--2---:R-:W-:Y:S01]  /*6e10*/  @!P6 FMUL R12, R12, R12 ;  /* 0x0000000c0c0ce220 */ /* 0x004fe20000400000 */
[----:B------:R-:W-:Y:S02]  /*6e20*/  WARPGROUP.DEPBAR.LE gsb0, 0x0 ;  /* 0x00008000000079c5 */ /* 0x000fe40000010000 */
[----:B------:R-:W-:Y:S01]  /*6e30*/  WARPGROUP.ARRIVE ;  /* 0x00000000000079c5 */ /* 0x000fe20000000000 */
[----:B------:R-:W-:-:S08]  /*6e40*/  FSETP.GEU.AND P6, PT, R29, -126, PT ;  /* 0xc2fc00001d00780b */ /* 0x000fd00003fce000 */
[----:B------:R-:W-:Y:S01]  /*6e50*/  @!P4 FMUL R31, R31, 0.5 ;  /* 0x3f0000001f1fc820 */ /* 0x000fe20000400000 */
[----:B---3--:R-:W-:Y:S01]  /*6e60*/  @!P5 FMUL R23, R23, R23 ;  /* 0x000000171717d220 */ /* 0x008fe20000400000 */
[----:B------:R-:W-:Y:S01]  /*6e70*/  HGMMA.64x16x16.F32.BF16 R96, R24, gdesc[UR8].tnspB, R96, gsb0 ;  /* 0x4020000818607df0 */ /* 0x000fe20008001860 */
[----:B------:R-:W-:Y:S01]  /*6e80*/  UMOV UR10, UR12 ;  /* 0x0000000c000a7c82 */ /* 0x000fe20008000000 */
[----:B------:R-:W-:Y:S01]  /*6e90*/  UMOV UR11, 0xc0000010 ;  /* 0xc0000010000b7882 */ /* 0x000fe20000000000 */
[----:B------:R-:W-:Y:S01]  /*6ea0*/  UIADD3 UR12, UR6, 0x240, URZ ;  /* 0x00000240060c7890 */ /* 0x000fe2000fffe03f */
[----:B------:R-:W-:Y:S01]  /*6eb0*/  FSETP.GEU.AND P5, PT, R85, -126, PT ;  /* 0xc2fc00005500780b */ /* 0x000fe20003fae000 */
[----:B------:R-:W1:Y:S01]  /*6ec0*/  MUFU.EX2 R31, R31 ;  /* 0x0000001f001f7308 */ /* 0x000e620000000800 */
[----:B------:R-:W-:-:S07]  /*6ed0*/  @!P6 FMUL R29, R29, 0.5 ;  /* 0x3f0000001d1de820 */ /* 0x000fce0000400000 */
[----:B------:R-:W2:Y:S04]  /*6ee0*/  MUFU.EX2 R29, R29 ;  /* 0x0000001d001d7308 */ /* 0x000ea80000000800 */
[----:B------:R-:W-:-:S04]  /*6ef0*/  @!P5 FMUL R85, R85, 0.5 ;  /* 0x3f0000005555d820 */ /* 0x000fc80000400000 */
[----:B------:R-:W3:Y:S01]  /*6f00*/  MUFU.EX2 R22, R85 ;  /* 0x0000005500167308 */ /* 0x000ee20000000800 */
[----:B-1----:R-:W-:Y:S01]  /*6f10*/  @!P4 FMUL R31, R31, R31 ;  /* 0x0000001f1f1fc220 */ /* 0x002fe20000400000 */
[----:B------:R-:W-:Y:S01]  /*6f20*/  FSETP.GEU.AND P4, PT, R21, -126, PT ;  /* 0xc2fc00001500780b */ /* 0x000fe20003f8e000 */
[----:B--2---:R-:W-:Y:S01]  /*6f30*/  @!P6 FMUL R29, R29, R29 ;  /* 0x0000001d1d1de220 */ /* 0x004fe20000400000 */
[----:B------:R-:W-:-:S11]  /*6f40*/  FSETP.GEU.AND P6, PT, R30, -126, PT ;  /* 0xc2fc00001e00780b */ /* 0x000fd60003fce000 */
[----:B------:R-:W-:Y:S01]  /*6f50*/  @!P4 FMUL R21, R21, 0.5 ;  /* 0x3f0000001515c820 */ /* 0x000fe20000400000 */
[----:B---3--:R-:W-:Y:S01]  /*6f60*/  @!P5 FMUL R22, R22, R22 ;  /* 0x000000161616d220 */ /* 0x008fe20000400000 */
[----:B------:R-:W-:Y:S01]  /*6f70*/  FSETP.GEU.AND P5, PT, R83, -126, PT ;  /* 0xc2fc00005300780b */ /* 0x000fe20003fae000 */
[----:B------:R-:W-:Y:S02]  /*6f80*/  WARPGROUP.DEPBAR.LE gsb0, 0x0 ;  /* 0x00008000000079c5 */ /* 0x000fe40000010000 */
[----:B------:R-:W-:Y:S01]  /*6f90*/  WARPGROUP.ARRIVE ;  /* 0x00000000000079c5 */ /* 0x000fe20000000000 */
[----:B------:R-:W-:Y:S01]  /*6fa0*/  @!P6 FMUL R30, R30, 0.5 ;  /* 0x3f0000001e1ee820 */ /* 0x000fe20000400000 */
[----:B------:R-:W1:Y:S04]  /*6fb0*/  MUFU.EX2 R21, R21 ;  /* 0x0000001500157308 */ /* 0x000e680000000800 */
[----:B------:R-:W-:Y:S01]  /*6fc0*/  HGMMA.64x16x16.F32.BF16 R88, R24, gdesc[UR8].tnspB, R88, gsb0 ;  /* 0x4020000818587df0 */ /* 0x000fe20008001858 */
[----:B------:R-:W-:Y:S01]  /*6fd0*/  UIADD3 UR10, UR6, 0x140, URZ ;  /* 0x00000140060a7890 */ /* 0x000fe2000fffe03f */
[----:B------:R-:W-:-:S02]  /*6fe0*/  UMOV UR11, 0xc0000010 ;  /* 0xc0000010000b7882 */ /* 0x000fc40000000000 */
[----:B------:R-:W2:Y:S01]  /*6ff0*/  MUFU.EX2 R30, R30 ;  /* 0x0000001e001e7308 */ /* 0x000ea20000000800 */
[----:B------:R-:W-:-:S07]  /*7000*/  @!P5 FMUL R83, R83, 0.5 ;  /* 0x3f0000005353d820 */ /* 0x000fce0000400000 */
[----:B------:R-:W3:Y:S01]  /*7010*/  MUFU.EX2 R83, R83 ;  /* 0x0000005300537308 */ /* 0x000ee20000000800 */
[----:B-1----:R-:W-:Y:S01]  /*7020*/  @!P4 FMUL R21, R21, R21 ;  /* 0x000000151515c220 */ /* 0x002fe20000400000 */
[----:B------:R-:W-:-:S04]  /*7030*/  ISETP.NE.AND P4, PT, R15, 0x4, PT ;  /* 0x000000040f00780c */ /* 0x000fc80003f85270 */
[----:B------:R-:W-:Y:S01]  /*7040*/  SEL R15, R15, RZ, P4 ;  /* 0x000000ff0f0f7207 */ /* 0x000fe20002000000 */
[----:B--2---:R-:W-:Y:S01]  /*7050*/  @!P6 FMUL R30, R30, R30 ;  /* 0x0000001e1e1ee220 */ /* 0x004fe20000400000 */
[----:B------:R-:W-:Y:S01]  /*7060*/  FSETP.GEU.AND P6, PT, R86, -126, PT ;  /* 0xc2fc00005600780b */ /* 0x000fe20003fce000 */
[----:B---3--:R-:W-:-:S12]  /*7070*/  @!P5 FMUL R83, R83, R83 ;  /* 0x000000535353d220 */ /* 0x008fd80000400000 */
[----:B------:R-:W-:-:S06]  /*7080*/  @!P6 FMUL R86, R86, 0.5 ;  /* 0x3f0000005656e820 */ /* 0x000fcc0000400000 */
[----:B------:R-:W1:Y:S01]  /*7090*/  MUFU.EX2 R86, R86 ;  /* 0x0000005600567308 */ /* 0x000e620000000800 */
[----:B------:R-:W-:Y:S02]  /*70a0*/  WARPGROUP.DEPBAR.LE gsb0, 0x0 ;  /* 0x00008000000079c5 */ /* 0x000fe40000010000 */
[----:B------:R-:W-:Y:S01]  /*70b0*/  F2FP.BF16.F32.PACK_AB R24, R38, R41 ;  /* 0x000000292618723e */ /* 0x000fe200000010ff */
[----:B------:R-:W-:Y:S01]  /*70c0*/  FADD R41, R32, R41 ;  /* 0x0000002920297221 */ /* 0x000fe20000000000 */
[----:B------:R-:W-:Y:S02]  /*70d0*/  F2FP.BF16.F32.PACK_AB R26, R39, R34 ;  /* 0x00000022271a723e */ /* 0x000fe400000010ff */
[----:B------:R-:W-:Y:S01]  /*70e0*/  F2FP.BF16.F32.PACK_AB R25, R44, R45 ;  /* 0x0000002d2c19723e */ /* 0x000fe200000010ff */
[----:B------:R-:W-:Y:S01]  /*70f0*/  FADD R45, R36, R45 ;  /* 0x0000002d242d7221 */ /* 0x000fe20000000000 */
[----:B------:R-:W-:Y:S01]  /*7100*/  F2FP.BF16.F32.PACK_AB R27, R42, R43 ;  /* 0x0000002b2a1b723e */ /* 0x000fe200000010ff */
[----:B------:R-:W-:-:S02]  /*7110*/  FADD R41, R41, R38 ;  /* 0x0000002629297221 */ /* 0x000fc40000000000 */
[----:B------:R-:W-:Y:S01]  /*7120*/  FADD R44, R45, R44 ;  /* 0x0000002c2d2c7221 */ /* 0x000fe20000000000 */
[----:B------:R-:W-:Y:S01]  /*7130*/  WARPGROUP.ARRIVE ;  /* 0x00000000000079c5 */ /* 0x000fe20000000000 */
[----:B------:R-:W-:Y:S02]  /*7140*/  FADD R34, R41, R34 ;  /* 0x0000002229227221 */ /* 0x000fe40000000000 */
[----:B------:R-:W-:Y:S01]  /*7150*/  FADD R43, R44, R43 ;  /* 0x0000002b2c2b7221 */ /* 0x000fe20000000000 */
[----:B-1----:R-:W-:Y:S01]  /*7160*/  @!P6 FMUL R86, R86, R86 ;  /* 0x000000565656e220 */ /* 0x002fe20000400000 */
[----:B------:R-:W-:Y:S01]  /*7170*/  FADD R39, R34, R39 ;  /* 0x0000002722277221 */ /* 0x000fe20000000000 */
[----:B------:R-:W-:Y:S01]  /*7180*/  HGMMA.64x16x16.F32.BF16 R104, R24, gdesc[UR16].tnspB, R104, gsb0 ;  /* 0x4020001018687df0 */ /* 0x000fe20008001868 */
[----:B------:R-:W-:Y:S01]  /*7190*/  UMOV UR18, UR8 ;  /* 0x0000000800127c82 */ /* 0x000fe20008000000 */
[----:B------:R-:W-:Y:S01]  /*71a0*/  UMOV UR19, 0xc0000010 ;  /* 0xc000001000137882 */ /* 0x000fe20000000000 */
[----:B------:R-:W-:Y:S01]  /*71b0*/  UIADD3 UR8, UR6, 0x80, URZ ;  /* 0x0000008006087890 */ /* 0x000fe2000fffe03f */
[----:B------:R-:W-:Y:S01]  /*71c0*/  FADD R42, R43, R42 ;  /* 0x0000002a2b2a7221 */ /* 0x000fe20000000000 */
[----:B------:R-:W-:-:S02]  /*71d0*/  WARPGROUP.DEPBAR.LE gsb0, 0x0 ;  /* 0x00008000000079c5 */ /* 0x000fc40000010000 */
        /* <DEDUP_REMOVED lines=21> */
[----:B------:R-:W-:Y:S02]  /*7330*/  FADD R50, R53, R50 ;  /* 0x0000003235327221 */ /* 0x000fe40000000000 */
        /* <DEDUP_REMOVED lines=91> */
[----:B------:R-:W-:-:S04]  /*78f0*/  FADD R23, R12, R23 ;  /* 0x000000170c177221 */ /* 0x000fc80000000000 */
[----:B------:R-:W-:-:S04]  /*7900*/  FADD R23, R23, R30 ;  /* 0x0000001e17177221 */ /* 0x000fc80000000000 */
[----:B------:R-:W-:-:S04]  /*7910*/  FADD R23, R23, R83 ;  /* 0x0000005317177221 */ /* 0x000fc80000000000 */
[----:B------:R-:W-:-:S04]  /*7920*/  FADD R23, R23, R86 ;  /* 0x0000005617177221 */ /* 0x000fc80000000000 */
[----:B------:R-:W-:Y:S01]  /*7930*/  FADD R12, R23, R21 ;  /* 0x00000015170c7221 */ /* 0x000fe20000000000 */
[----:B------:R-:W-:Y:S02]  /*7940*/  WARPGROUP.DEPBAR.LE gsb0, 0x0 ;  /* 0x00008000000079c5 */ /* 0x000fe40000010000 */
[----:B------:R-:W-:-:S06]  /*7950*/  WARPGROUP.ARRIVE ;  /* 0x00000000000079c5 */ /* 0x000fcc0000000000 */
[----:B------:R-:W-:Y:S01]  /*7960*/  HGMMA.64x16x16.F32.BF16 R96, R24, gdesc[UR8].tnspB, R96, gsb0 ;  /* 0x4020000818607df0 */ /* 0x000fe20008001860 */
[----:B------:R-:W-:Y:S01]  /*7970*/  UMOV UR10, UR12 ;  /* 0x0000000c000a7c82 */ /* 0x000fe20008000000 */
[----:B------:R-:W-:Y:S01]  /*7980*/  UMOV UR11, 0xc0000010 ;  /* 0xc0000010000b7882 */ /* 0x000fe20000000000 */
[----:B------:R-:W-:Y:S02]  /*7990*/  WARPGROUP.DEPBAR.LE gsb0, 0x0 ;  /* 0x00008000000079c5 */ /* 0x000fe40000010000 */
[----:B------:R-:W-:-:S06]  /*79a0*/  WARPGROUP.ARRIVE ;  /* 0x00000000000079c5 */ /* 0x000fcc0000000000 */
[----:B------:R-:W-:Y:S01]  /*79b0*/  HGMMA.64x16x16.F32.BF16 R88, R24, gdesc[UR8].tnspB, R88, gsb0 ;  /* 0x4020000818587df0 */ /* 0x000fe20008001858 */
[----:B------:R-:W-:Y:S01]  /*79c0*/  UIADD3 UR10, UR6, 0x1e0, URZ ;  /* 0x000001e0060a7890 */ /* 0x000fe2000fffe03f */
[----:B------:R-:W-:Y:S01]  /*79d0*/  UMOV UR11, 0xc0000010 ;  /* 0xc0000010000b7882 */ /* 0x000fe20000000000 */
[----:B------:R-:W-:Y:S01]  /*79e0*/  UIADD3 UR6, UR6, 0x2e0, URZ ;  /* 0x000002e006067890 */ /* 0x000fe2000fffe03f */
[----:B------:R-:W-:Y:S02]  /*79f0*/  WARPGROUP.DEPBAR.LE gsb0, 0x0 ;  /* 0x00008000000079c5 */ /* 0x000fe40000010000 */
[----:B------:R-:W-:Y:S01]  /*7a00*/  F2FP.BF16.F32.PACK_AB R24, R29, R28 ;  /* 0x0000001c1d18723e */ /* 0x000fe200000010ff */
[----:B------:R-:W-:Y:S01]  /*7a10*/  FADD R28, R73, R28 ;  /* 0x0000001c491c7221 */ /* 0x000fe20000000000 */
[----:B------:R-:W-:Y:S02]  /*7a20*/  F2FP.BF16.F32.PACK_AB R26, R22, R31 ;  /* 0x0000001f161a723e */ /* 0x000fe400000010ff */
[----:B------:R-:W-:Y:S01]  /*7a30*/  F2FP.BF16.F32.PACK_AB R25, R83, R30 ;  /* 0x0000001e5319723e */ /* 0x000fe200000010ff */
[----:B------:R-:W-:Y:S01]  /*7a40*/  FADD R28, R28, R29 ;  /* 0x0000001d1c1c7221 */ /* 0x000fe20000000000 */
[----:B------:R-:W-:-:S03]  /*7a50*/  F2FP.BF16.F32.PACK_AB R27, R21, R86 ;  /* 0x00000056151b723e */ /* 0x000fc600000010ff */
[----:B------:R-:W-:Y:S01]  /*7a60*/  FADD R13, R28, R31 ;  /* 0x0000001f1c0d7221 */ /* 0x000fe20000000000 */
[----:B------:R-:W-:-:S03]  /*7a70*/  WARPGROUP.ARRIVE ;  /* 0x00000000000079c5 */ /* 0x000fc60000000000 */
[----:B------:R-:W-:-:S03]  /*7a80*/  FADD R13, R13, R22 ;  /* 0x000000160d0d7221 */ /* 0x000fc60000000000 */
[----:B------:R-:W-:Y:S03]  /*7a90*/  HGMMA.64x16x16.F32.BF16 R104, R24, gdesc[UR16].tnspB, R104, gsb0 ;  /* 0x4020001018687df0 */ /* 0x000fe60008001868 */
[----:B------:R-:W-:Y:S02]  /*7aa0*/  WARPGROUP.DEPBAR.LE gsb0, 0x0 ;  /* 0x00008000000079c5 */ /* 0x000fe40000010000 */
[----:B------:R-:W-:-:S06]  /*7ab0*/  WARPGROUP.ARRIVE ;  /* 0x00000000000079c5 */ /* 0x000fcc0000000000 */
[----:B------:R-:W-:Y:S03]  /*7ac0*/  HGMMA.64x16x16.F32.BF16 R96, R24, gdesc[UR8].tnspB, R96, gsb0 ;  /* 0x4020000818607df0 */ /* 0x000fe60008001860 */
[----:B------:R-:W-:Y:S02]  /*7ad0*/  WARPGROUP.DEPBAR.LE gsb0, 0x0 ;  /* 0x00008000000079c5 */ /* 0x000fe40000010000 */
[----:B------:R-:W-:-:S06]  /*7ae0*/  WARPGROUP.ARRIVE ;  /* 0x00000000000079c5 */ /* 0x000fcc0000000000 */
[----:B------:R-:W-:Y:S03]  /*7af0*/  HGMMA.64x16x16.F32.BF16 R88, R24, gdesc[UR4].tnspB, R88, gsb0 ;  /* 0x4020000418587df0 */ /* 0x000fe60008001858 */
[----:B------:R-:W-:Y:S02]  /*7b00*/  WARPGROUP.DEPBAR.LE gsb0, 0x0 ;  /* 0x00008000000079c5 */ /* 0x000fe40000010000 */
[C---:B------:R-:W-:Y:S01]  /*7b10*/  IMAD R24, R7.reuse, 0x8, R18 ;  /* 0x0000000807187824 */ /* 0x040fe200078e0212 */
[----:B------:R-:W-:Y:S02]  /*7b20*/  IADD3 R7, R7, 0x1, RZ ;  /* 0x0000000107077810 */ /* 0x000fe40007ffe0ff */
[----:B------:R-:W-:Y:S02]  /*7b30*/  SEL R25, RZ, 0x1, P4 ;  /* 0x00000001ff197807 */ /* 0x000fe40002000000 */
[----:B------:R-:W-:-:S02]  /*7b40*/  PRMT R24, RZ, 0x654, R24 ;  /* 0x00000654ff187816 */ /* 0x000fc40000000018 */
[C---:B------:R-:W-:Y:S02]  /*7b50*/  ISETP.NE.AND P3, PT, R7.reuse, 0x4, PT ;  /* 0x000000040700780c */ /* 0x040fe40003f65270 */
[----:B------:R1:W-:Y:S01]  /*7b60*/  SYNCS.ARRIVE.TRANS64.RED.A1T0 RZ, [R24+URZ], RZ ;  /* 0x000000ff18ff79a7 */ /* 0x0003e2000810043f */
[----:B------:R-:W-:Y:S02]  /*7b70*/  LOP3.LUT R4, R4, R25, RZ, 0x3c, !PT ;  /* 0x0000001904047212 */ /* 0x000fe400078e3cff */
[----:B------:R-:W-:Y:S01]  /*7b80*/  SEL R7, R7, RZ, P3 ;  /* 0x000000ff07077207 */ /* 0x000fe20001800000 */
[----:B------:R-:W-:Y:S07]  /*7b90*/  @P2 BRA `(.L_x_31) ;  /* 0x0000000000d82947 */ /* 0x000fee0003800000 */
[----:B------:R-:W-:Y:S01]  /*7ba0*/  ISETP.LT.OR P2, PT, R8, 0x1, !P0 ;  /* 0x000000010800780c */ /* 0x000fe20004741670 */
[----:B------:R-:W-:-:S12]  /*7bb0*/  BSSY B0, `(.L_x_32) ;  /* 0x0000033000007945 */ /* 0x000fd80003800000 */
[----:B------:R-:W-:Y:S05]  /*7bc0*/  @P2 BRA `(.L_x_33) ;  /* 0x0000000000c42947 */ /* 0x000fea0003800000 */
[----:B------:R-:W-:Y:S01]  /*7bd0*/  ISETP.NE.AND P3, PT, R0, RZ, PT ;  /* 0x000000ff0000720c */ /* 0x000fe20003f65270 */
[----:B------:R-:W-:Y:S01]  /*7be0*/  IMAD R21, R5, 0x8, R2 ;  /* 0x0000000805157824 */ /* 0x000fe200078e0202 */
[----:B------:R-:W-:-:S11]  /*7bf0*/  SHF.L.U32 R22, R6, 0x1f, RZ ;  /* 0x0000001f06167819 */ /* 0x000fd600000006ff */
.L_x_34:
[----:B--2---:R2:W3:Y:S02]  /*7c00*/  SYNCS.PHASECHK.TRANS64.TRYWAIT P2, [R21+URZ+0xd820], R22 ;  /* 0x00d82016150075a7 */ /* 0x0044e4000804017f */
[----:B---3--:R-:W-:Y:S05]  /*7c10*/  @!P2 NANOSLEEP.SYNCS 0x989680 ;  /* 0x009896800000a95d */ /* 0x008fea0003900000 */
[----:B------:R-:W3:Y:S02]  /*7c20*/  @!P2 SYNCS.PHASECHK.TRANS64 P2, [R21+URZ+0xd820], R22 ;  /* 0x00d820161500a5a7 */ /* 0x000ee4000804007f */
[----:B---3--:R-:W-:Y:S05]  /*7c30*/  @!P2 BRA `(.L_x_34) ;  /* 0xfffffffc00f0a947 */ /* 0x008fea000383ffff */
[----:B------:R-:W-:Y:S05]  /*7c40*/  @P3 BRA `(.L_x_35) ;  /* 0x0000000000143947 */ /* 0x000fea0003800000 */
[----:B------:R-:W-:Y:S01]  /*7c50*/  LOP3.LUT P2, RZ, R16, 0x1f, RZ, 0xc0, !PT ;  /* 0x0000001f10ff7812 */ /* 0x000fe2000784c0ff */
[----:B--2---:R-:W-:-:S04]  /*7c60*/  IMAD.MOV.U32 R22, RZ, RZ, 0x3000 ;  /* 0x00003000ff167424 */ /* 0x004fc800078e00ff */
[----:B------:R3:W-:Y:S08]  /*7c70*/  SYNCS.ARRIVE.TRANS64 RZ, [R21+URZ+0xd800], R22 ;  /* 0x00d8001615ff79a7 */ /* 0x0007f0000800003f */
[----:B------:R-:W-:Y:S05]  /*7c80*/  @!P2 BRA `(.L_x_35) ;  /* 0x000000000004a947 */ /* 0x000fea0003800000 */
[----:B------:R-:W-:Y:S01]  /*7c90*/  BPT.TRAP 0x1 ;  /* 0x000000040000795c */ /* 0x000fe20000300000 */
.L_x_35:
[----:B--23--:R-:W-:Y:S01]  /*7ca0*/  IMAD R22, R5, 0x3000, R2 ;  /* 0x0000300005167824 */ /* 0x00cfe200078e0202 */
[----:B------:R-:W-:Y:S01]  /*7cb0*/  R2UR UR25, R21 ;  /* 0x00000000151972ca */ /* 0x000fe200000e0000 */
[----:B------:R-:W-:Y:S01]  /*7cc0*/  UIADD3 UR6, UP0, UR22, 0x2f0, URZ ;  /* 0x000002f016067890 */ /* 0x000fe2000ff1e03f */
[----:B------:R-:W-:Y:S01]  /*7cd0*/  R2UR UR27, R9 ;  /* 0x00000000091b72ca */ /* 0x000fe200000e0000 */
[----:B------:R-:W-:Y:S01]  /*7ce0*/  UMOV UR30, 0x0 ;  /* 0x00000000001e7882 */ /* 0x000fe20000000000 */
[----:B------:R-:W-:Y:S01]  /*7cf0*/  R2UR UR8, R22 ;  /* 0x00000000160872ca */ /* 0x000fe200000e0000 */
[----:B------:R-:W-:Y:S01]  /*7d00*/  UIADD3.X UR7, URZ, UR23, URZ, UP0, !UPT ;  /* 0x000000173f077290 */ /* 0x000fe200087fe43f */
[----:B------:R-:W-:Y:S01]  /*7d10*/  VIADD R5, R5, 0x1 ;  /* 0x0000000105057836 */ /* 0x000fe20000000000 */
[----:B------:R-:W-:Y:S01]  /*7d20*/  UMOV UR31, 0x10000000 ;  /* 0x10000000001f7882 */ /* 0x000fe20000000000 */
[----:B------:R-:W-:Y:S01]  /*7d30*/  UMOV UR26, URZ ;  /* 0x0000003f001a7c82 */ /* 0x000fe20008000000 */
[----:B------:R-:W-:Y:S01]  /*7d40*/  UMOV UR28, UR36 ;  /* 0x00000024001c7c82 */ /* 0x000fe20008000000 */
[----:B------:R-:W-:Y:S01]  /*7d50*/  UMOV UR29, UR37 ;  /* 0x00000025001d7c82 */ /* 0x000fe20008000000 */
[----:B------:R-:W-:Y:S01]  /*7d60*/  UMOV UR18, 0x10 ;  /* 0x0000001000127882 */ /* 0x000fe20000000000 */
[----:B------:R-:W-:Y:S01]  /*7d70*/  UMOV UR20, UR36 ;  /* 0x0000002400147c82 */ /* 0x000fe20008000000 */
[----:B------:R-:W-:Y:S01]  /*7d80*/  UIADD3 UR25, UR25, 0xd800, URZ ;  /* 0x0000d80019197890 */ /* 0x000fe2000fffe03f */
[----:B------:R-:W-:Y:S01]  /*7d90*/  ISETP.NE.AND P2, PT, R5, 0x4, PT ;  /* 0x000000040500780c */ /* 0x000fe20003f45270 */
[----:B------:R-:W-:Y:S01]  /*7da0*/  USHF.L.U32 UR27, UR27, 0x7, URZ ;  /* 0x000000071b1b7899 */ /* 0x000fe2000800063f */
[----:B------:R-:W-:Y:S01]  /*7db0*/  IADD3 R9, R9, 0x1, RZ ;  /* 0x0000000109097810 */ /* 0x000fe20007ffe0ff */
[----:B------:R-:W-:Y:S01]  /*7dc0*/  UIADD3 UR24, UR8, 0x1800, URZ ;  /* 0x0000180008187890 */ /* 0x000fe2000fffe03f */
[----:B------:R-:W-:Y:S01]  /*7dd0*/  SEL R21, RZ, 0x1, P2 ;  /* 0x00000001ff157807 */ /* 0x000fe20001000000 */
[----:B------:R-:W-:Y:S01]  /*7de0*/  UIADD3 UR16, UR8, 0x2800, URZ ;  /* 0x0000280008107890 */ /* 0x000fe2000fffe03f */
[----:B------:R-:W-:Y:S01]  /*7df0*/  SEL R5, R5, RZ, P2 ;  /* 0x000000ff05057207 */ /* 0x000fe20001000000 */
[----:B------:R-:W-:Y:S01]  /*7e00*/  UIADD3 UR8, UR8, 0x3800, URZ ;  /* 0x0000380008087890 */ /* 0x000fe2000fffe03f */
[----:B------:R-:W-:Y:S01]  /*7e10*/  LOP3.LUT R6, R6, R21, RZ, 0x3c, !PT ;  /* 0x0000001506067212 */ /* 0x000fe200078e3cff */
[----:B------:R-:W-:Y:S01]  /*7e20*/  UMOV UR21, UR37 ;  /* 0x0000002500157c82 */ /* 0x000fe20008000000 */
[----:B------:R-:W-:Y:S01]  /*7e30*/  UMOV UR17, UR25 ;  /* 0x0000001900117c82 */ /* 0x000fe20008000000 */
[----:B------:R-:W-:Y:S01]  /*7e40*/  UMOV UR19, UR27 ;  /* 0x0000001b00137c82 */ /* 0x000fe20008000000 */
[----:B------:R-:W-:Y:S01]  /*7e50*/  UMOV UR10, 0x20 ;  /* 0x00000020000a7882 */ /* 0x000fe20000000000 */
[----:B------:R-:W-:Y:S01]  /*7e60*/  UMOV UR12, UR36 ;  /* 0x00000024000c7c82 */ /* 0x000fe20008000000 */
[----:B------:R-:W-:Y:S01]  /*7e70*/  UMOV UR13, UR37 ;  /* 0x00000025000d7c82 */ /* 0x000fe20008000000 */
[----:B------:R-:W-:Y:S01]  /*7e80*/  UMOV UR9, UR25 ;  /* 0x0000001900097c82 */ /* 0x000fe20008000000 */
[----:B------:R2:W-:Y:S01]  /*7e90*/  UTMALDG.4D [UR24], [UR6], desc[UR30] ;  /* 0x00001e18060075b4 */ /* 0x0005e20008019000 */
[----:B------:R-:W-:Y:S01]  /*7ea0*/  UMOV UR11, UR27 ;  /* 0x0000001b000b7c82 */ /* 0x000fe20008000000 */
[----:B------:R2:W-:Y:S01]  /*7eb0*/  UTMALDG.4D [UR16], [UR6], desc[UR30] ;  /* 0x00001e10060075b4 */ /* 0x0005e20008019000 */
[----:B------:R2:W-:Y:S02]  /*7ec0*/  UTMALDG.4D [UR8], [UR6], desc[UR30] ;  /* 0x00001e08060075b4 */ /* 0x0005e40008019000 */
[----:B--2---:R-:W-:Y:S01]  /*7ed0*/  NOP ;  /* 0x0000000000007918 */ /* 0x004fe20000000000 */
.L_x_33:
[----:B------:R-:W-:Y:S05]  /*7ee0*/  BSYNC B0 ;  /* 0x0000000000007941 */ /* 0x000fea0003800000 */
.L_x_32:
[----:B------:R-:W-:-:S07]  /*7ef0*/  VIADD R8, R8, 0xffffffff ;  /* 0xffffffff08087836 */ /* 0x000fce0000000000 */
.L_x_31:
[----:B------:R-:W-:Y:S01]  /*7f00*/  VIADD R14, R14, 0x80 ;  /* 0x000000800e0e7836 */ /* 0x000fe20000000000 */
[----:B------:R-:W-:Y:S01]  /*7f10*/  MOV R21, R19 ;  /* 0x0000001300157202 */ /* 0x000fe20000000f00 */
[----:B------:R-:W-:Y:S01]  /*7f20*/  IMAD.MOV.U32 R113, RZ, RZ, R17 ;  /* 0x000000ffff717224 */ /* 0x000fe200078e0011 */
[----:B------:R-:W-:Y:S06]  /*7f30*/  @P1 BRA `(.L_x_36) ;  /* 0xffffffcc00001947 */ /* 0x000fec000383ffff */
[----:B------:R-:W-:-:S07]  /*7f40*/  IMAD.MOV.U32 R23, RZ, RZ, R20 ;  /* 0x000000ffff177224 */ /* 0x000fce00078e0014 */
.L_x_24:
[----:B------:R-:W-:-:S13]  /*7f50*/  ISETP.GE.AND P1, PT, R23, 0x1, PT ;  /* 0x000000011700780c */ /* 0x000fda0003f26270 */
[----:B------:R-:W-:Y:S05]  /*7f60*/  @!P1 BRA `(.L_x_37) ;  /* 0x0000004000489947 */ /* 0x000fea0003800000 */
[----:B------:R-:W-:Y:S01]  /*7f70*/  IMAD.MOV.U32 R22, RZ, RZ, R17 ;  /* 0x000000ffff167224 */ /* 0x000fe200078e0011 */
[----:B------:R-:W-:Y:S01]  /*7f80*/  LOP3.LUT R20, R16, 0x1f, RZ, 0xc0, !PT ;  /* 0x0000001f10147812 */ /* 0x000fe200078ec0ff */
[----:B-1----:R-:W-:-:S07]  /*7f90*/  IMAD.MOV.U32 R21, RZ, RZ, R19 ;  /* 0x000000ffff157224 */ /* 0x002fce00078e0013 */
.L_x_51:
[----:B------:R-:W-:Y:S02]  /*7fa0*/  LEA R24, R15, R2, 0x3 ;  /* 0x000000020f187211 */ /* 0x000fe400078e18ff */
[----:B------:R-:W-:-:S07]  /*7fb0*/  SHF.L.U32 R17, R4, 0x1f, RZ ;  /* 0x0000001f04117819 */ /* 0x000fce00000006ff */
.L_x_38:
[----:B-1----:R1:W2:Y:S02]  /*7fc0*/  SYNCS.PHASECHK.TRANS64.TRYWAIT P1, [R24+URZ+0xd800], R17 ;  /* 0x00d80011180075a7 */ /* 0x0022a4000802017f */
[----:B--2---:R-:W-:Y:S05]  /*7fd0*/  @!P1 NANOSLEEP.SYNCS 0x989680 ;  /* 0x009896800000995d */ /* 0x004fea0003900000 */
[----:B------:R-:W2:Y:S02]  /*7fe0*/  @!P1 SYNCS.PHASECHK.TRANS64 P1, [R24+URZ+0xd800], R17 ;  /* 0x00d80011180095a7 */ /* 0x000ea4000802007f */
[----:B--2---:R-:W-:Y:S05]  /*7ff0*/  @!P1 BRA `(.L_x_38) ;  /* 0xfffffffc00f09947 */ /* 0x004fea000383ffff */
[----:B------:R-:W-:Y:S05]  /*8000*/  WARPSYNC.ALL ;  /* 0x0000000000007948 */ /* 0x000fea0003800000 */
[----:B------:R-:W-:Y:S01]  /*8010*/  IMAD.U32 R114, RZ, RZ, UR14 ;  /* 0x0000000eff727e24 */ /* 0x000fe2000f8e00ff */
[----:B-1----:R-:W-:Y:S01]  /*8020*/  WARPGROUP.ARRIVE ;  /* 0x00000000000079c5 */ /* 0x002fe20000000000 */
[----:B------:R-:W-:Y:S01]  /*8030*/  IMAD.MOV.U32 R115, RZ, RZ, -0x3ffffff0 ;  /* 0xc0000010ff737424 */ /* 0x000fe200078e00ff */
[----:B------:R-:W-:Y:S01]  /*8040*/  MOV R113, 0xc0000010 ;  /* 0xc000001000717802 */ /* 0x000fe20000000f00 */
[----:B------:R-:W-:Y:S01]  /*8050*/  IMAD R114, R15, 0x300, R114 ;  /* 0x000003000f727824 */ /* 0x000fe200078e0272 */
[----:B------:R-:W-:-:S02]  /*8060*/  ISETP.NE.AND P1, PT, R10, RZ, PT ;  /* 0x000000ff0a00720c */ /* 0x000fc40003f25270 */
[----:B------:R-:W-:Y:S01]  /*8070*/  R2UR UR47, R115 ;  /* 0x00000000732f72ca */ /* 0x000fe200000e0000 */
[C---:B------:R-:W-:Y:S01]  /*8080*/  VIADD R112, R114.reuse, 0x100 ;  /* 0x0000010072707836 */ /* 0x040fe20000000000 */
[C---:B------:R-:W-:Y:S01]  /*8090*/  R2UR UR46, R114.reuse ;  /* 0x00000000722e72ca */ /* 0x040fe200000e0000 */
[----:B------:R-:W-:Y:S01]  /*80a0*/  VIADD R114, R114, 0x200 ;  /* 0x0000020072727836 */ /* 0x000fe20000000000 */
[----:B------:R-:W-:Y:S01]  /*80b0*/  R2UR UR43, R113 ;  /* 0x00000000712b72ca */ /* 0x000fe200000e0000 */
[----:B------:R-:W-:Y:S01]  /*80c0*/  IMAD.MOV.U32 R115, RZ, RZ, -0x3ffffff0 ;  /* 0xc0000010ff737424 */ /* 0x000fe200078e00ff */
[----:B------:R-:W-:Y:S02]  /*80d0*/  R2UR UR42, R112 ;  /* 0x00000000702a72ca */ /* 0x000fe400000e0000 */
[----:B------:R-:W-:Y:S02]  /*80e0*/  R2UR UR6, R114 ;  /* 0x00000000720672ca */ /* 0x000fe400000e0000 */
[----:B------:R-:W-:-:S05]  /*80f0*/  R2UR UR7, R115 ;  /* 0x00000000730772ca */ /* 0x000fca00000e0000 */
        /* <DEDUP_REMOVED lines=9> */
[----:B------:R-:W-:Y:S01]  /*8190*/  ISETP.LT.OR P2, PT, R8, 0x1, !P0 ;  /* 0x000000010800780c */ /* 0x000fe20004741670 */
[----:B------:R-:W-:-:S12]  /*81a0*/  BSSY B0, `(.L_x_40) ;  /* 0x0000033000007945 */ /* 0x000fd80003800000 */
[----:B------:R-:W-:Y:S05]  /*81b0*/  @P2 BRA `(.L_x_41) ;  /* 0x0000000000c42947 */ /* 0x000fea0003800000 */
[----:B------:R-:W-:Y:S01]  /*81c0*/  ISETP.NE.AND P3, PT, R0, RZ, PT ;  /* 0x000000ff0000720c */ /* 0x000fe20003f65270 */
[----:B------:R-:W-:Y:S01]  /*81d0*/  IMAD R17, R5, 0x8, R2 ;  /* 0x0000000805117824 */ /* 0x000fe200078e0202 */
[----:B------:R-:W-:-:S11]  /*81e0*/  SHF.L.U32 R112, R6, 0x1f, RZ ;  /* 0x0000001f06707819 */ /* 0x000fd600000006ff */
.L_x_42:
        /* <DEDUP_REMOVED lines=10> */
.L_x_43:
        /* <DEDUP_REMOVED lines=9> */
[----:B------:R-:W-:Y:S01]  /*8320*/  VIADD R5, R5, 0x1 ;  /* 0x0000000105057836 */ /* 0x000fe20000000000 */
[----:B------:R-:W-:Y:S01]  /*8330*/  UMOV UR26, URZ ;  /* 0x0000003f001a7c82 */ /* 0x000fe20008000000 */
[----:B------:R-:W-:Y:S01]  /*8340*/  UMOV UR28, UR36 ;  /* 0x00000024001c7c82 */ /* 0x000fe20008000000 */
[----:B------:R-:W-:Y:S01]  /*8350*/  UMOV UR29, UR37 ;  /* 0x00000025001d7c82 */ /* 0x000fe20008000000 */
[----:B------:R-:W-:Y:S01]  /*8360*/  UMOV UR18, 0x10 ;  /* 0x0000001000127882 */ /* 0x000fe20000000000 */
[----:B------:R-:W-:Y:S01]  /*8370*/  UIADD3 UR25, UR25, 0xd800, URZ ;  /* 0x0000d80019197890 */ /* 0x000fe2000fffe03f */
[----:B------:R-:W-:Y:S01]  /*8380*/  ISETP.NE.AND P2, PT, R5, 0x4, PT ;  /* 0x000000040500780c */ /* 0x000fe20003f45270 */
[----:B------:R-:W-:-:S02]  /*8390*/  USHF.L.U32 UR27, UR27, 0x7, URZ ;  /* 0x000000071b1b7899 */ /* 0x000fc4000800063f */
        /* <DEDUP_REMOVED lines=18> */
[----:B-1----:R-:W-:Y:S01]  /*84c0*/  NOP ;  /* 0x0000000000007918 */ /* 0x002fe20000000000 */
.L_x_41:
[----:B------:R-:W-:Y:S05]  /*84d0*/  BSYNC B0 ;  /* 0x0000000000007941 */ /* 0x000fea0003800000 */
.L_x_40:
[----:B------:R-:W-:-:S07]  /*84e0*/  VIADD R8, R8, 0xffffffff ;  /* 0xffffffff08087836 */ /* 0x000fce0000000000 */
.L_x_39:
[C---:B------:R-:W-:Y:S01]  /*84f0*/  VIADD R112, R14.reuse, 0x1 ;  /* 0x000000010e707836 */ /* 0x040fe20000000000 */
[C---:B------:R-:W-:Y:S01]  /*8500*/  IADD3 R114, R14.reuse, 0x8, RZ ;  /* 0x000000080e727810 */ /* 0x040fe20007ffe0ff */
[----:B------:R-:W-:Y:S05]  /*8510*/  WARPSYNC.ALL ;  /* 0x0000000000007948 */ /* 0x000fea0003800000 */
[-C--:B------:R-:W-:Y:S01]  /*8520*/  ISETP.GE.AND P3, PT, R3, R112.reuse, PT ;  /* 0x000000700300720c */ /* 0x080fe20003f66270 */
[----:B------:R-:W-:Y:S01]  /*8530*/  ULDC UR6, c[0x0][0x604] ;  /* 0x0001810000067ab9 */ /* 0x000fe20000000800 */
[----:B------:R-:W-:Y:S01]  /*8540*/  ISETP.GE.AND P4, PT, R11, R112, PT ;  /* 0x000000700b00720c */ /* 0x000fe20003f86270 */
[----:B------:R-:W-:Y:S01]  /*8550*/  VIADD R112, R14, 0x9 ;  /* 0x000000090e707836 */ /* 0x000fe20000000000 */
[----:B------:R-:W-:Y:S01]  /*8560*/  FSEL R25, R25, -INF , P3 ;  /* 0xff80000019197808 */ /* 0x000fe20001800000 */
[----:B------:R-:W-:Y:S01]  /*8570*/  VIADD R15, R15, 0x1 ;  /* 0x000000010f0f7836 */ /* 0x000fe20000000000 */
[C---:B------:R-:W-:Y:S01]  /*8580*/  ISETP.GE.AND P2, PT, R3.reuse, R114, PT ;  /* 0x000000720300720c */ /* 0x040fe20003f46270 */
[----:B------:R-:W-:Y:S01]  /*8590*/  BSSY B0, `(.L_x_44) ;  /* 0x0000118000007945 */ /* 0x000fe20003800000 */
[----:B------:R-:W-:-:S02]  /*85a0*/  ISETP.GE.AND P5, PT, R3, R112, PT ;  /* 0x000000700300720c */ /* 0x000fc40003fa6270 */
[C---:B------:R-:W-:Y:S01]  /*85b0*/  ISETP.GE.AND P3, PT, R11.reuse, R112, PT ;  /* 0x000000700b00720c */ /* 0x040fe20003f66270 */
[C---:B------:R-:W-:Y:S01]  /*85c0*/  VIADD R112, R14.reuse, 0x11 ;  /* 0x000000110e707836 */ /* 0x040fe20000000000 */
[----:B------:R-:W-:Y:S01]  /*85d0*/  ISETP.GE.AND P6, PT, R11, R114, PT ;  /* 0x000000720b00720c */ /* 0x000fe20003fc6270 */
[----:B------:R-:W-:Y:S01]  /*85e0*/  VIADD R114, R14, 0x10 ;  /* 0x000000100e727836 */ /* 0x000fe20000000000 */
[----:B------:R-:W-:Y:S02]  /*85f0*/  FSEL R29, R29, -INF , P5 ;  /* 0xff8000001d1d7808 */ /* 0x000fe40002800000 */
[----:B------:R-:W-:Y:S02]  /*8600*/  FSEL R30, R30, -INF , P6 ;  /* 0xff8000001e1e7808 */ /* 0x000fe40003000000 */
[----:B------:R-:W-:Y:S02]  /*8610*/  FSEL R28, R28, -INF , P2 ;  /* 0xff8000001c1c7808 */ /* 0x000fe40001000000 */
[----:B------:R-:W-:-:S02]  /*8620*/  ISETP.GE.AND P6, PT, R3, R112, PT ;  /* 0x000000700300720c */ /* 0x000fc40003fc6270 */
[----:B------:R-:W-:Y:S01]  /*8630*/  ISETP.GE.AND P5, PT, R11, R112, PT ;  /* 0x000000700b00720c */ /* 0x000fe20003fa6270 */
[C---:B------:R-:W-:Y:S01]  /*8640*/  VIADD R112, R14.reuse, 0x19 ;  /* 0x000000190e707836 */ /* 0x040fe20000000000 */
[----:B------:R-:W-:Y:S02]  /*8650*/  FSEL R27, R27, -INF , P4 ;  /* 0xff8000001b1b7808 */ /* 0x000fe40002000000 */
[-C--:B------:R-:W-:Y:S02]  /*8660*/  ISETP.GE.AND P2, PT, R11, R114.reuse, PT ;  /* 0x000000720b00720c */ /* 0x080fe40003f46270 */
[----:B------:R-:W-:Y:S02]  /*8670*/  ISETP.GE.AND P4, PT, R3, R114, PT ;  /* 0x000000720300720c */ /* 0x000fe40003f86270 */
[----:B------:R-:W-:Y:S02]  /*8680*/  IADD3 R114, R14, 0x18, RZ ;  /* 0x000000180e727810 */ /* 0x000fe40007ffe0ff */
[----:B------:R-:W-:-:S02]  /*8690*/  FSEL R34, R34, -INF , P2 ;  /* 0xff80000022227808 */ /* 0x000fc40001000000 */
[----:B------:R-:W-:Y:S02]  /*86a0*/  FSEL R33, R33, -INF , P6 ;  /* 0xff80000021217808 */ /* 0x000fe40003000000 */
[----:B------:R-:W-:Y:S02]  /*86b0*/  FSEL R31, R31, -INF , P3 ;  /* 0xff8000001f1f7808 */ /* 0x000fe40001800000 */
[----:B------:R-:W-:Y:S02]  /*86c0*/  FSEL R32, R32, -INF , P4 ;  /* 0xff80000020207808 */ /* 0x000fe40002000000 */
[-C--:B------:R-:W-:Y:S02]  /*86d0*/  ISETP.GE.AND P2, PT, R3, R112.reuse, PT ;  /* 0x000000700300720c */ /* 0x080fe40003f46270 */
[----:B------:R-:W-:Y:S01]  /*86e0*/  ISETP.GE.AND P6, PT, R11, R112, PT ;  /* 0x000000700b00720c */ /* 0x000fe20003fc6270 */
[----:B------:R-:W-:Y:S01]  /*86f0*/  VIADD R112, R14, 0x21 ;  /* 0x000000210e707836 */ /* 0x000fe20000000000 */
[----:B------:R-:W-:-:S02]  /*8700*/  ISETP.GE.AND P3, PT, R3, R114, PT ;  /* 0x000000720300720c */ /* 0x000fc40003f66270 */
[----:B------:R-:W-:Y:S01]  /*8710*/  ISETP.GE.AND P4, PT, R11, R114, PT ;  /* 0x000000720b00720c */ /* 0x000fe20003f86270 */
[----:B------:R-:W-:Y:S01]  /*8720*/  VIADD R114, R14, 0x20 ;  /* 0x000000200e727836 */ /* 0x000fe20000000000 */
[----:B------:R-:W-:Y:S02]  /*8730*/  FSEL R37, R37, -INF , P2 ;  /* 0xff80000025257808 */ /* 0x000fe40001000000 */
[----:B------:R-:W-:Y:S02]  /*8740*/  FSEL R38, R38, -INF , P4 ;  /* 0xff80000026267808 */ /* 0x000fe40002000000 */
[----:B------:R-:W-:Y:S02]  /*8750*/  FSEL R36, R36, -INF , P3 ;  /* 0xff80000024247808 */ /* 0x000fe40001800000 */
[-C--:B------:R-:W-:Y:S02]  /*8760*/  ISETP.GE.AND P4, PT, R3, R112.reuse, PT ;  /* 0x000000700300720c */ /* 0x080fe40003f86270 */
[----:B------:R-:W-:Y:S01]  /*8770*/  ISETP.GE.AND P2, PT, R11, R112, PT ;  /* 0x000000700b00720c */ /* 0x000fe20003f46270 */
[----:B------:R-:W-:Y:S01]  /*8780*/  VIADD R112, R14, 0x29 ;  /* 0x000000290e707836 */ /* 0x000fe20000000000 */
[----:B------:R-:W-:-:S02]  /*8790*/  FSEL R35, R35, -INF , P5 ;  /* 0xff80000023237808 */ /* 0x000fc40002800000 */
[-C--:B------:R-:W-:Y:S02]  /*87a0*/  ISETP.GE.AND P3, PT, R11, R114.reuse, PT ;  /* 0x000000720b00720c */ /* 0x080fe40003f66270 */
[----:B------:R-:W-:Y:S02]  /*87b0*/  ISETP.GE.AND P5, PT, R3, R114, PT ;  /* 0x000000720300720c */ /* 0x000fe40003fa6270 */
[----:B------:R-:W-:Y:S02]  /*87c0*/  IADD3 R114, R14, 0x28, RZ ;  /* 0x000000280e727810 */ /* 0x000fe40007ffe0ff */
[----:B------:R-:W-:Y:S02]  /*87d0*/  FSEL R42, R42, -INF , P3 ;  /* 0xff8000002a2a7808 */ /* 0x000fe40001800000 */
[----:B------:R-:W-:Y:S02]  /*87e0*/  FSEL R41, R41, -INF , P4 ;  /* 0xff80000029297808 */ /* 0x000fe40002000000 */
[----:B------:R-:W-:-:S02]  /*87f0*/  FSEL R39, R39, -INF , P6 ;  /* 0xff80000027277808 */ /* 0x000fc40003000000 */
[----:B------:R-:W-:Y:S02]  /*8800*/  FSEL R40, R40, -INF , P5 ;  /* 0xff80000028287808 */ /* 0x000fe40002800000 */
[-C--:B------:R-:W-:Y:S02]  /*8810*/  ISETP.GE.AND P3, PT, R3, R112.reuse, PT ;  /* 0x000000700300720c */ /* 0x080fe40003f66270 */
[----:B------:R-:W-:Y:S01]  /*8820*/  ISETP.GE.AND P4, PT, R11, R112, PT ;  /* 0x000000700b00720c */ /* 0x000fe20003f86270 */
[C---:B------:R-:W-:Y:S01]  /*8830*/  VIADD R112, R14.reuse, 0x31 ;  /* 0x000000310e707836 */ /* 0x040fe20000000000 */
[-C--:B------:R-:W-:Y:S02]  /*8840*/  ISETP.GE.AND P6, PT, R3, R114.reuse, PT ;  /* 0x000000720300720c */ /* 0x080fe40003fc6270 */
[----:B------:R-:W-:Y:S01]  /*8850*/  ISETP.GE.AND P5, PT, R11, R114, PT ;  /* 0x000000720b00720c */ /* 0x000fe20003fa6270 */
[----:B------:R-:W-:Y:S01]  /*8860*/  VIADD R114, R14, 0x30 ;  /* 0x000000300e727836 */ /* 0x000fe20000000000 */
[----:B------:R-:W-:-:S02]  /*8870*/  FSEL R45, R45, -INF , P3 ;  /* 0xff8000002d2d7808 */ /* 0x000fc40001800000 */
[----:B------:R-:W-:Y:S02]  /*8880*/  FSEL R46, R46, -INF , P5 ;  /* 0xff8000002e2e7808 */ /* 0x000fe40002800000 */
[----:B------:R-:W-:Y:S02]  /*8890*/  FSEL R44, R44, -INF , P6 ;  /* 0xff8000002c2c7808 */ /* 0x000fe40003000000 */
[-C--:B------:R-:W-:Y:S02]  /*88a0*/  ISETP.GE.AND P5, PT, R3, R112.reuse, PT ;  /* 0x000000700300720c */ /* 0x080fe40003fa6270 */
[----:B------:R-:W-:Y:S01]  /*88b0*/  ISETP.GE.AND P3, PT, R11, R112, PT ;  /* 0x000000700b00720c */ /* 0x000fe20003f66270 */
[----:B------:R-:W-:Y:S01]  /*88c0*/  VIADD R112, R14, 0x39 ;  /* 0x000000390e707836 */ /* 0x000fe20000000000 */
[----:B------:R-:W-:Y:S02]  /*88d0*/  FSEL R43, R43, -INF , P2 ;  /* 0xff8000002b2b7808 */ /* 0x000fe40001000000 */
[----:B------:R-:W-:-:S02]  /*88e0*/  ISETP.GE.AND P6, PT, R11, R114, PT ;  /* 0x000000720b00720c */ /* 0x000fc40003fc6270 */
[----:B------:R-:W-:Y:S02]  /*88f0*/  ISETP.GE.AND P2, PT, R3, R114, PT ;  /* 0x000000720300720c */ /* 0x000fe40003f46270 */
[----:B------:R-:W-:Y:S02]  /*8900*/  IADD3 R114, R14, 0x38, RZ ;  /* 0x000000380e727810 */ /* 0x000fe40007ffe0ff */
[----:B------:R-:W-:Y:S02]  /*8910*/  FSEL R50, R50, -INF , P6 ;  /* 0xff80000032327808 */ /* 0x000fe40003000000 */
[----:B------:R-:W-:Y:S02]  /*8920*/  FSEL R49, R49, -INF , P5 ;  /* 0xff80000031317808 */ /* 0x000fe40002800000 */
[----:B------:R-:W-:Y:S02]  /*8930*/  FSEL R47, R47, -INF , P4 ;  /* 0xff8000002f2f7808 */ /* 0x000fe40002000000 */
[----:B------:R-:W-:-:S02]  /*8940*/  FSEL R48, R48, -INF , P2 ;  /* 0xff80000030307808 */ /* 0x000fc40001000000 */
[-C--:B------:R-:W-:Y:S02]  /*8950*/  ISETP.GE.AND P6, PT, R3, R112.reuse, PT ;  /* 0x000000700300720c */ /* 0x080fe40003fc6270 */
[----:B------:R-:W-:Y:S01]  /*8960*/  ISETP.GE.AND P5, PT, R11, R112, PT ;  /* 0x000000700b00720c */ /* 0x000fe20003fa6270 */
[C---:B------:R-:W-:Y:S01]  /*8970*/  VIADD R112, R14.reuse, 0x41 ;  /* 0x000000410e707836 */ /* 0x040fe20000000000 */
[-C--:B------:R-:W-:Y:S02]  /*8980*/  ISETP.GE.AND P4, PT, R3, R114.reuse, PT ;  /* 0x000000720300720c */ /* 0x080fe40003f86270 */
[----:B------:R-:W-:Y:S01]  /*8990*/  ISETP.GE.AND P2, PT, R11, R114, PT ;  /* 0x000000720b00720c */ /* 0x000fe20003f46270 */
[----:B------:R-:W-:Y:S01]  /*89a0*/  VIADD R114, R14, 0x40 ;  /* 0x000000400e727836 */ /* 0x000fe20000000000 */
[----:B------:R-:W-:Y:S02]  /*89b0*/  FSEL R51, R51, -INF , P3 ;  /* 0xff80000033337808 */ /* 0x000fe40001800000 */
[----:B------:R-:W-:-:S02]  /*89c0*/  FSEL R54, R54, -INF , P2 ;  /* 0xff80000036367808 */ /* 0x000fc40001000000 */
[----:B------:R-:W-:Y:S02]  /*89d0*/  FSEL R52, R52, -INF , P4 ;  /* 0xff80000034347808 */ /* 0x000fe40002000000 */
[C---:B------:R-:W-:Y:S02]  /*89e0*/  ISETP.GE.AND P2, PT, R3.reuse, R112, PT ;  /* 0x000000700300720c */ /* 0x040fe40003f46270 */
[-C--:B------:R-:W-:Y:S02]  /*89f0*/  ISETP.GE.AND P3, PT, R3, R114.reuse, PT ;  /* 0x000000720300720c */ /* 0x080fe40003f66270 */
[----:B------:R-:W-:Y:S02]  /*8a00*/  ISETP.GE.AND P4, PT, R11, R114, PT ;  /* 0x000000720b00720c */ /* 0x000fe40003f86270 */
[----:B------:R-:W-:Y:S02]  /*8a10*/  IADD3 R114, R14, 0x48, RZ ;  /* 0x000000480e727810 */ /* 0x000fe40007ffe0ff */
[----:B------:R-:W-:-:S02]  /*8a20*/  FSEL R57, R57, -INF , P2 ;  /* 0xff80000039397808 */ /* 0x000fc40001000000 */
[----:B------:R-:W-:Y:S02]  /*8a30*/  FSEL R55, R55, -INF , P5 ;  /* 0xff80000037377808 */ /* 0x000fe40002800000 */
[----:B------:R-:W-:Y:S02]  /*8a40*/  FSEL R56, R56, -INF , P3 ;  /* 0xff80000038387808 */ /* 0x000fe40001800000 */
[----:B------:R-:W-:Y:S02]  /*8a50*/  ISETP.GE.AND P2, PT, R11, R14, PT ;  /* 0x0000000e0b00720c */ /* 0x000fe40003f46270 */
[-C--:B------:R-:W-:Y:S02]  /*8a60*/  ISETP.GE.AND P5, PT, R3, R114.reuse, PT ;  /* 0x000000720300720c */ /* 0x080fe40003fa6270 */
[----:B------:R-:W-:Y:S01]  /*8a70*/  ISETP.GE.AND P3, PT, R11, R114, PT ;  /* 0x000000720b00720c */ /* 0x000fe20003f66270 */
[----:B------:R-:W-:Y:S01]  /*8a80*/  VIADD R114, R14, 0x50 ;  /* 0x000000500e727836 */ /* 0x000fe20000000000 */
[----:B------:R-:W-:-:S02]  /*8a90*/  FSEL R58, R58, -INF , P4 ;  /* 0xff8000003a3a7808 */ /* 0x000fc40002000000 */
[----:B------:R-:W-:Y:S02]  /*8aa0*/  FSEL R53, R53, -INF , P6 ;  /* 0xff80000035357808 */ /* 0x000fe40003000000 */
[----:B------:R-:W-:Y:S02]  /*8ab0*/  ISETP.GE.AND P4, PT, R3, R14, PT ;  /* 0x0000000e0300720c */ /* 0x000fe40003f86270 */
[----:B------:R-:W-:Y:S01]  /*8ac0*/  ISETP.GE.AND P6, PT, R11, R112, PT ;  /* 0x000000700b00720c */ /* 0x000fe20003fc6270 */
[----:B------:R-:W-:Y:S01]  /*8ad0*/  VIADD R112, R14, 0x49 ;  /* 0x000000490e707836 */ /* 0x000fe20000000000 */
[----:B------:R-:W-:Y:S02]  /*8ae0*/  FSEL R26, R26, -INF , P2 ;  /* 0xff8000001a1a7808 */ /* 0x000fe40001000000 */
[----:B------:R-:W-:Y:S01]  /*8af0*/  FSEL R113, R24, -INF , P4 ;  /* 0xff80000018717808 */ /* 0x000fe20002000000 */
[----:B------:R-:W-:Y:S01]  /*8b00*/  VIADD R24, R14, 0x51 ;  /* 0x000000510e187836 */ /* 0x000fe20000000000 */
[----:B------:R-:W-:-:S02]  /*8b10*/  FSEL R60, R60, -INF , P5 ;  /* 0xff8000003c3c7808 */ /* 0x000fc40002800000 */
[-C--:B------:R-:W-:Y:S02]  /*8b20*/  ISETP.GE.AND P5, PT, R3, R114.reuse, PT ;  /* 0x000000720300720c */ /* 0x080fe40003fa6270 */
[----:B------:R-:W-:Y:S02]  /*8b30*/  ISETP.GE.AND P2, PT, R11, R114, PT ;  /* 0x000000720b00720c */ /* 0x000fe40003f46270 */
[----:B------:R-:W-:Y:S02]  /*8b40*/  FSEL R59, R59, -INF , P6 ;  /* 0xff8000003b3b7808 */ /* 0x000fe40003000000 */
[----:B------:R-:W-:Y:S02]  /*8b50*/  FMNMX R114, R26, R21, !PT ;  /* 0x000000151a727209 */ /* 0x000fe40007800000 */
[-C--:B------:R-:W-:Y:S02]  /*8b60*/  ISETP.GE.AND P6, PT, R3, R112.reuse, PT ;  /* 0x000000700300720c */ /* 0x080fe40003fc6270 */
[----:B------:R-:W-:-:S02]  /*8b70*/  ISETP.GE.AND P4, PT, R11, R112, PT ;  /* 0x000000700b00720c */ /* 0x000fc40003f86270 */
        /* <DEDUP_REMOVED lines=27> */
[----:B------:R-:W-:Y:S02]  /*8d30*/  FSEL R62, R62, -INF , P3 ;  /* 0xff8000003e3e7808 */ /* 0x000fe40001800000 */
[----:B------:R-:W-:Y:S02]  /*8d40*/  FSEL R61, R61, -INF , P6 ;  /* 0xff8000003d3d7808 */ /* 0x000fe40003000000 */
[----:B------:R-:W-:-:S02]  /*8d50*/  ISETP.GE.AND P3, PT, R3, R24, PT ;  /* 0x000000180300720c */ /* 0x000fc40003f66270 */
[----:B------:R-:W-:Y:S02]  /*8d60*/  ISETP.GE.AND P6, PT, R11, R24, PT ;  /* 0x000000180b00720c */ /* 0x000fe40003fc6270 */
[----:B------:R-:W-:Y:S02]  /*8d70*/  FMNMX R114, R54, R19, !PT ;  /* 0x0000001336727209 */ /* 0x000fe40007800000 */
[----:B------:R-:W-:Y:S02]  /*8d80*/  IADD3 R24, R14, 0x58, RZ ;  /* 0x000000580e187810 */ /* 0x000fe40007ffe0ff */
[----:B------:R-:W-:Y:S02]  /*8d90*/  FMNMX R112, R52, R17, !PT ;  /* 0x0000001134707209 */ /* 0x000fe40007800000 */
[----:B------:R-:W-:Y:S02]  /*8da0*/  FSEL R63, R63, -INF , P4 ;  /* 0xff8000003f3f7808 */ /* 0x000fe40002000000 */
[----:B------:R-:W-:-:S02]  /*8db0*/  FSEL R64, R64, -INF , P5 ;  /* 0xff80000040407808 */ /* 0x000fc40002800000 */
[----:B------:R-:W-:Y:S02]  /*8dc0*/  FMNMX R19, R55, R114, !PT ;  /* 0x0000007237137209 */ /* 0x000fe40007800000 */
[-C--:B------:R-:W-:Y:S02]  /*8dd0*/  ISETP.GE.AND P4, PT, R3, R24.reuse, PT ;  /* 0x000000180300720c */ /* 0x080fe40003f86270 */
[----:B------:R-:W-:Y:S01]  /*8de0*/  ISETP.GE.AND P5, PT, R11, R24, PT ;  /* 0x000000180b00720c */ /* 0x000fe20003fa6270 */
[----:B------:R-:W-:Y:S01]  /*8df0*/  VIADD R24, R14, 0x59 ;  /* 0x000000590e187836 */ /* 0x000fe20000000000 */
[----:B------:R-:W-:Y:S02]  /*8e00*/  FMNMX R17, R53, R112, !PT ;  /* 0x0000007035117209 */ /* 0x000fe40007800000 */
[----:B------:R-:W-:Y:S02]  /*8e10*/  FMNMX R114, R58, R19, !PT ;  /* 0x000000133a727209 */ /* 0x000fe40007800000 */
[----:B------:R-:W-:-:S02]  /*8e20*/  FSEL R66, R66, -INF , P2 ;  /* 0xff80000042427808 */ /* 0x000fc40001000000 */
[----:B------:R-:W-:Y:S02]  /*8e30*/  FSEL R65, R65, -INF , P3 ;  /* 0xff80000041417808 */ /* 0x000fe40001800000 */
[----:B------:R-:W-:Y:S02]  /*8e40*/  FMNMX R112, R56, R17, !PT ;  /* 0x0000001138707209 */ /* 0x000fe40007800000 */
[-C--:B------:R-:W-:Y:S02]  /*8e50*/  ISETP.GE.AND P2, PT, R3, R24.reuse, PT ;  /* 0x000000180300720c */ /* 0x080fe40003f46270 */
[----:B------:R-:W-:Y:S01]  /*8e60*/  ISETP.GE.AND P3, PT, R11, R24, PT ;  /* 0x000000180b00720c */ /* 0x000fe20003f66270 */
[----:B------:R-:W-:Y:S01]  /*8e70*/  VIADD R24, R14, 0x60 ;  /* 0x000000600e187836 */ /* 0x000fe20000000000 */
[----:B------:R-:W-:Y:S02]  /*8e80*/  FMNMX R19, R59, R114, !PT ;  /* 0x000000723b137209 */ /* 0x000fe40007800000 */
[----:B------:R-:W-:-:S02]  /*8e90*/  FMNMX R17, R57, R112, !PT ;  /* 0x0000007039117209 */ /* 0x000fc40007800000 */
[----:B------:R-:W-:Y:S02]  /*8ea0*/  FSEL R67, R67, -INF , P6 ;  /* 0xff80000043437808 */ /* 0x000fe40003000000 */
[----:B------:R-:W-:Y:S02]  /*8eb0*/  FSEL R68, R68, -INF , P4 ;  /* 0xff80000044447808 */ /* 0x000fe40002000000 */
[----:B------:R-:W-:Y:S02]  /*8ec0*/  FMNMX R114, R62, R19, !PT ;  /* 0x000000133e727209 */ /* 0x000fe40007800000 */
[-C--:B------:R-:W-:Y:S02]  /*8ed0*/  ISETP.GE.AND P6, PT, R3, R24.reuse, PT ;  /* 0x000000180300720c */ /* 0x080fe40003fc6270 */
[----:B------:R-:W-:Y:S01]  /*8ee0*/  ISETP.GE.AND P4, PT, R11, R24, PT ;  /* 0x000000180b00720c */ /* 0x000fe20003f86270 */
[----:B------:R-:W-:Y:S01]  /*8ef0*/  VIADD R24, R14, 0x61 ;  /* 0x000000610e187836 */ /* 0x000fe20000000000 */
[----:B------:R-:W-:-:S02]  /*8f00*/  FMNMX R112, R60, R17, !PT ;  /* 0x000000113c707209 */ /* 0x000fc40007800000 */
[----:B------:R-:W-:Y:S02]  /*8f10*/  FMNMX R19, R63, R114, !PT ;  /* 0x000000723f137209 */ /* 0x000fe40007800000 */
[----:B------:R-:W-:Y:S02]  /*8f20*/  FSEL R70, R70, -INF , P5 ;  /* 0xff80000046467808 */ /* 0x000fe40002800000 */
[----:B------:R-:W-:Y:S02]  /*8f30*/  FSEL R69, R69, -INF , P2 ;  /* 0xff80000045457808 */ /* 0x000fe40001000000 */
[----:B------:R-:W-:Y:S02]  /*8f40*/  FMNMX R17, R61, R112, !PT ;  /* 0x000000703d117209 */ /* 0x000fe40007800000 */
[-C--:B------:R-:W-:Y:S02]  /*8f50*/  ISETP.GE.AND P5, PT, R3, R24.reuse, PT ;  /* 0x000000180300720c */ /* 0x080fe40003fa6270 */
[----:B------:R-:W-:-:S02]  /*8f60*/  ISETP.GE.AND P2, PT, R11, R24, PT ;  /* 0x000000180b00720c */ /* 0x000fc40003f46270 */
[----:B------:R-:W-:Y:S02]  /*8f70*/  IADD3 R24, R14, 0x68, RZ ;  /* 0x000000680e187810 */ /* 0x000fe40007ffe0ff */
[----:B------:R-:W-:Y:S02]  /*8f80*/  FMNMX R114, R66, R19, !PT ;  /* 0x0000001342727209 */ /* 0x000fe40007800000 */
[----:B------:R-:W-:Y:S02]  /*8f90*/  FMNMX R112, R64, R17, !PT ;  /* 0x0000001140707209 */ /* 0x000fe40007800000 */
[----:B------:R-:W-:Y:S02]  /*8fa0*/  FSEL R71, R71, -INF , P3 ;  /* 0xff80000047477808 */ /* 0x000fe40001800000 */
[----:B------:R-:W-:Y:S02]  /*8fb0*/  FSEL R72, R72, -INF , P6 ;  /* 0xff80000048487808 */ /* 0x000fe40003000000 */
[----:B------:R-:W-:-:S02]  /*8fc0*/  ISETP.GE.AND P3, PT, R3, R24, PT ;  /* 0x000000180300720c */ /* 0x000fc40003f66270 */
[----:B------:R-:W-:Y:S01]  /*8fd0*/  ISETP.GE.AND P6, PT, R11, R24, PT ;  /* 0x000000180b00720c */ /* 0x000fe20003fc6270 */
[----:B------:R-:W-:Y:S01]  /*8fe0*/  VIADD R24, R14, 0x69 ;  /* 0x000000690e187836 */ /* 0x000fe20000000000 */
[----:B------:R-:W-:Y:S02]  /*8ff0*/  FMNMX R19, R67, R114, !PT ;  /* 0x0000007243137209 */ /* 0x000fe40007800000 */
[----:B------:R-:W-:Y:S02]  /*9000*/  FMNMX R17, R65, R112, !PT ;  /* 0x0000007041117209 */ /* 0x000fe40007800000 */
[----:B------:R-:W-:Y:S02]  /*9010*/  FMNMX R114, R70, R19, !PT ;  /* 0x0000001346727209 */ /* 0x000fe40007800000 */
[----:B------:R-:W-:Y:S02]  /*9020*/  FSEL R74, R74, -INF , P4 ;  /* 0xff8000004a4a7808 */ /* 0x000fe40002000000 */
[----:B------:R-:W-:-:S02]  /*9030*/  FSEL R73, R73, -INF , P5 ;  /* 0xff80000049497808 */ /* 0x000fc40002800000 */
[-C--:B------:R-:W-:Y:S02]  /*9040*/  ISETP.GE.AND P4, PT, R3, R24.reuse, PT ;  /* 0x000000180300720c */ /* 0x080fe40003f86270 */
[----:B------:R-:W-:Y:S01]  /*9050*/  ISETP.GE.AND P5, PT, R11, R24, PT ;  /* 0x000000180b00720c */ /* 0x000fe20003fa6270 */
[----:B------:R-:W-:Y:S01]  /*9060*/  VIADD R24, R14, 0x70 ;  /* 0x000000700e187836 */ /* 0x000fe20000000000 */
[----:B------:R-:W-:Y:S02]  /*9070*/  FMNMX R112, R68, R17, !PT ;  /* 0x0000001144707209 */ /* 0x000fe40007800000 */
[----:B------:R-:W-:Y:S02]  /*9080*/  FMNMX R19, R71, R114, !PT ;  /* 0x0000007247137209 */ /* 0x000fe40007800000 */
[----:B------:R-:W-:Y:S02]  /*9090*/  FMNMX R17, R69, R112, !PT ;  /* 0x0000007045117209 */ /* 0x000fe40007800000 */
[----:B------:R-:W-:-:S02]  /*90a0*/  FSEL R75, R75, -INF , P2 ;  /* 0xff8000004b4b7808 */ /* 0x000fc40001000000 */
[----:B------:R-:W-:Y:S02]  /*90b0*/  FSEL R76, R76, -INF , P3 ;  /* 0xff8000004c4c7808 */ /* 0x000fe40001800000 */
[-C--:B------:R-:W-:Y:S02]  /*90c0*/  ISETP.GE.AND P2, PT, R3, R24.reuse, PT ;  /* 0x000000180300720c */ /* 0x080fe40003f46270 */
[----:B------:R-:W-:Y:S01]  /*90d0*/  ISETP.GE.AND P3, PT, R11, R24, PT ;  /* 0x000000180b00720c */ /* 0x000fe20003f66270 */
[----:B------:R-:W-:Y:S01]  /*90e0*/  VIADD R24, R14, 0x71 ;  /* 0x000000710e187836 */ /* 0x000fe20000000000 */
[----:B------:R-:W-:Y:S02]  /*90f0*/  FMNMX R114, R74, R19, !PT ;  /* 0x000000134a727209 */ /* 0x000fe40007800000 */
[----:B------:R-:W-:Y:S02]  /*9100*/  FMNMX R112, R72, R17, !PT ;  /* 0x0000001148707209 */ /* 0x000fe40007800000 */
[----:B------:R-:W-:-:S02]  /*9110*/  FSEL R78, R78, -INF , P6 ;  /* 0xff8000004e4e7808 */ /* 0x000fc40003000000 */
[----:B------:R-:W-:Y:S02]  /*9120*/  FMNMX R19, R75, R114, !PT ;  /* 0x000000724b137209 */ /* 0x000fe40007800000 */
[----:B------:R-:W-:Y:S02]  /*9130*/  FSEL R77, R77, -INF , P4 ;  /* 0xff8000004d4d7808 */ /* 0x000fe40002000000 */
[-C--:B------:R-:W-:Y:S02]  /*9140*/  ISETP.GE.AND P6, PT, R3, R24.reuse, PT ;  /* 0x000000180300720c */ /* 0x080fe40003fc6270 */
[----:B------:R-:W-:Y:S02]  /*9150*/  ISETP.GE.AND P4, PT, R11, R24, PT ;  /* 0x000000180b00720c */ /* 0x000fe40003f86270 */
[----:B------:R-:W-:Y:S02]  /*9160*/  FMNMX R17, R73, R112, !PT ;  /* 0x0000007049117209 */ /* 0x000fe40007800000 */
[----:B------:R-:W-:-:S02]  /*9170*/  IADD3 R24, R14, 0x78, RZ ;  /* 0x000000780e187810 */ /* 0x000fc40007ffe0ff */
[----:B------:R-:W-:Y:S02]  /*9180*/  FSEL R79, R79, -INF , P5 ;  /* 0xff8000004f4f7808 */ /* 0x000fe40002800000 */
[----:B------:R-:W-:Y:S02]  /*9190*/  FMNMX R114, R78, R19, !PT ;  /* 0x000000134e727209 */ /* 0x000fe40007800000 */
[----:B------:R-:W-:Y:S02]  /*91a0*/  FSEL R80, R80, -INF , P2 ;  /* 0xff80000050507808 */ /* 0x000fe40001000000 */
[----:B------:R-:W-:Y:S02]  /*91b0*/  FMNMX R112, R76, R17, !PT ;  /* 0x000000114c707209 */ /* 0x000fe40007800000 */
[-C--:B------:R-:W-:Y:S02]  /*91c0*/  ISETP.GE.AND P5, PT, R3, R24.reuse, PT ;  /* 0x000000180300720c */ /* 0x080fe40003fa6270 */
[----:B------:R-:W-:Y:S01]  /*91d0*/  ISETP.GE.AND P2, PT, R11, R24, PT ;  /* 0x000000180b00720c */ /* 0x000fe20003f46270 */
[----:B------:R-:W-:Y:S01]  /*91e0*/  VIADD R24, R14, 0x79 ;  /* 0x000000790e187836 */ /* 0x000fe20000000000 */
[----:B------:R-:W-:-:S02]  /*91f0*/  FSEL R82, R82, -INF , P3 ;  /* 0xff80000052527808 */ /* 0x000fc40001800000 */
[----:B------:R-:W-:Y:S02]  /*9200*/  FMNMX R19, R79, R114, !PT ;  /* 0x000000724f137209 */ /* 0x000fe40007800000 */
[----:B------:R-:W-:Y:S02]  /*9210*/  FMNMX R17, R77, R112, !PT ;  /* 0x000000704d117209 */ /* 0x000fe40007800000 */
[----:B------:R-:W-:Y:S02]  /*9220*/  FSEL R81, R81, -INF , P6 ;  /* 0xff80000051517808 */ /* 0x000fe40003000000 */
[----:B------:R-:W-:Y:S02]  /*9230*/  FSEL R83, R83, -INF , P4 ;  /* 0xff80000053537808 */ /* 0x000fe40002000000 */
[----:B------:R-:W-:Y:S02]  /*9240*/  FMNMX R112, R82, R19, !PT ;  /* 0x0000001352707209 */ /* 0x000fe40007800000 */
[----:B------:R-:W-:-:S02]  /*9250*/  ISETP.GE.AND P3, PT, R3, R24, PT ;  /* 0x000000180300720c */ /* 0x000fc40003f66270 */
[----:B------:R-:W-:Y:S02]  /*9260*/  ISETP.GE.AND P6, PT, R11, R24, PT ;  /* 0x000000180b00720c */ /* 0x000fe40003fc6270 */
[----:B------:R-:W-:Y:S02]  /*9270*/  FMNMX R24, R80, R17, !PT ;  /* 0x0000001150187209 */ /* 0x000fe40007800000 */
[----:B------:R-:W-:Y:S02]  /*9280*/  FSEL R86, R86, -INF , P2 ;  /* 0xff80000056567808 */ /* 0x000fe40001000000 */
[----:B------:R-:W-:Y:S02]  /*9290*/  FMNMX R19, R83, R112, !PT ;  /* 0x0000007053137209 */ /* 0x000fe40007800000 */
[----:B------:R-:W-:Y:S02]  /*92a0*/  FSEL R84, R84, -INF , P5 ;  /* 0xff80000054547808 */ /* 0x000fe40002800000 */
[----:B------:R-:W-:-:S02]  /*92b0*/  FMNMX R17, R81, R24, !PT ;  /* 0x0000001851117209 */ /* 0x000fc40007800000 */
[----:B------:R-:W-:Y:S02]  /*92c0*/  FSEL R87, R87, -INF , P6 ;  /* 0xff80000057577808 */ /* 0x000fe40003000000 */
[----:B------:R-:W-:Y:S02]  /*92d0*/  FMNMX R112, R86, R19, !PT ;  /* 0x0000001356707209 */ /* 0x000fe40007800000 */
[----:B------:R-:W-:Y:S02]  /*92e0*/  FSEL R85, R85, -INF , P3 ;  /* 0xff80000055557808 */ /* 0x000fe40001800000 */
[----:B------:R-:W-:Y:S02]  /*92f0*/  FMNMX R24, R84, R17, !PT ;  /* 0x0000001154187209 */ /* 0x000fe40007800000 */
[----:B------:R-:W-:Y:S02]  /*9300*/  FMNMX R114, R87, R112, !PT ;  /* 0x0000007057727209 */ /* 0x000fe40007800000 */
        /* <DEDUP_REMOVED lines=8> */
[----:B--2---:R-:W-:Y:S02]  /*9390*/  FMNMX R17, R115, R112, !PT ;  /* 0x0000007073117209 */ /* 0x004fe40007800000 */
[----:B------:R-:W-:Y:S02]  /*93a0*/  FSETP.NEU.AND P3, PT, R19, -INF , PT ;  /* 0xff8000001300780b */ /* 0x000fe40003f6d000 */
[----:B------:R-:W-:-:S02]  /*93b0*/  FSETP.NEU.AND P2, PT, R17, -INF , PT ;  /* 0xff8000001100780b */ /* 0x000fc40003f4d000 */
[----:B------:R-:W-:Y:S02]  /*93c0*/  FSEL R112, R19, RZ, P3 ;  /* 0x000000ff13707208 */ /* 0x000fe40001800000 */
[----:B------:R-:W-:Y:S02]  /*93d0*/  FSEL R117, R17, RZ, P2 ;  /* 0x000000ff11757208 */ /* 0x000fe40001000000 */
[----:B------:R-:W-:Y:S01]  /*93e0*/  ISETP.NE.AND P2, PT, R15, 0x4, PT ;  /* 0x000000040f00780c */ /* 0x000fe20003f45270 */
[----:B------:R-:W-:Y:S02]  /*93f0*/  FADD R21, -R112, R21 ;  /* 0x0000001570157221 */ /* 0x000fe40000000100 */
[----:B------:R-:W-:Y:S01]  /*9400*/  FADD R22, -R117, R22 ;  /* 0x0000001675167221 */ /* 0x000fe20000000100 */
[----:B------:R-:W-:Y:S01]  /*9410*/  SEL R15, R15, RZ, P2 ;  /* 0x000000ff0f0f7207 */ /* 0x000fe20001000000 */
[----:B------:R-:W-:Y:S01]  /*9420*/  FMUL R115, R21, UR6 ;  /* 0x0000000615737c20 */ /* 0x000fe20008400000 */
[----:B------:R-:W-:-:S02]  /*9430*/  IMAD R21, R7, 0x8, R18 ;  /* 0x0000000807157824 */ /* 0x000fc400078e0212 */
[----:B------:R-:W-:Y:S01]  /*9440*/  FMUL R22, R22, UR6 ;  /* 0x0000000616167c20 */ /* 0x000fe20008400000 */
[----:B------:R-:W-:Y:S02]  /*9450*/  IADD3 R7, R7, 0x1, RZ ;  /* 0x0000000107077810 */ /* 0x000fe40007ffe0ff */
[----:B------:R-:W-:Y:S02]  /*9460*/  FSETP.GEU.AND P4, PT, R115, -126, PT ;  /* 0xc2fc00007300780b */ /* 0x000fe40003f8e000 */
[----:B------:R-:W-:Y:S02]  /*9470*/  FSETP.GEU.AND P3, PT, R22, -126, PT ;  /* 0xc2fc00001600780b */ /* 0x000fe40003f6e000 */
[----:B------:R-:W-:Y:S02]  /*9480*/  PRMT R114, RZ, 0x654, R21 ;  /* 0x00000654ff727816 */ /* 0x000fe40000000015 */
[----:B------:R-:W-:Y:S02]  /*9490*/  SEL R21, RZ, 0x1, P2 ;  /* 0x00000001ff157807 */ /* 0x000fe40001000000 */
[----:B------:R1:W-:Y:S01]  /*94a0*/  SYNCS.ARRIVE.TRANS64.RED.A1T0 RZ, [R114+URZ], RZ ;  /* 0x000000ff72ff79a7 */ /* 0x0003e2000810043f */
[----:B------:R-:W-:-:S02]  /*94b0*/  ISETP.NE.AND P2, PT, R7, 0x4, PT ;  /* 0x000000040700780c */ /* 0x000fc40003f45270 */
[----:B------:R-:W-:Y:S02]  /*94c0*/  LOP3.LUT R4, R4, R21, RZ, 0x3c, !PT ;  /* 0x0000001504047212 */ /* 0x000fe400078e3cff */
[----:B------:R-:W-:Y:S02]  /*94d0*/  @!P4 FMUL R115, R115, 0.5 ;  /* 0x3f0000007373c820 */ /* 0x000fe40000400000 */
[----:B------:R-:W-:Y:S01]  /*94e0*/  @!P3 FMUL R22, R22, 0.5 ;  /* 0x3f0000001616b820 */ /* 0x000fe20000400000 */
[----:B------:R-:W-:-:S03]  /*94f0*/  SHF.L.U32 R21, R4, 0x1f, RZ ;  /* 0x0000001f04157819 */ /* 0x000fc600000006ff */
[----:B------:R2:W3:Y:S08]  /*9500*/  MUFU.EX2 R24, R22 ;  /* 0x0000001600187308 */ /* 0x0004f00000000800 */
[----:B------:R-:W4:Y:S01]  /*9510*/  MUFU.EX2 R115, R115 ;  /* 0x0000007300737308 */ /* 0x000f220000000800 */
[----:B--2---:R-:W-:Y:S02]  /*9520*/  IMAD R22, R15, 0x8, R2 ;  /* 0x000000080f167824 */ /* 0x004fe400078e0202 */
[----:B---3--:R-:W-:-:S04]  /*9530*/  @!P3 FMUL R24, R24, R24 ;  /* 0x000000181818b220 */ /* 0x008fc80000400000 */
[-C--:B------:R-:W-:Y:S01]  /*9540*/  FMUL R104, R104, R24.reuse ;  /* 0x0000001868687220 */ /* 0x080fe20000400000 */
[-C--:B------:R-:W-:Y:S01]  /*9550*/  FMUL R105, R105, R24.reuse ;  /* 0x0000001869697220 */ /* 0x080fe20000400000 */
[-C--:B------:R-:W-:Y:S01]  /*9560*/  FMUL R108, R108, R24.reuse ;  /* 0x000000186c6c7220 */ /* 0x080fe20000400000 */
[-C--:B------:R-:W-:Y:S01]  /*9570*/  FMUL R109, R109, R24.reuse ;  /* 0x000000186d6d7220 */ /* 0x080fe20000400000 */
[----:B----4-:R-:W-:Y:S01]  /*9580*/  @!P4 FMUL R115, R115, R115 ;  /* 0x000000737373c220 */ /* 0x010fe20000400000 */
        /* <DEDUP_REMOVED lines=19> */
[----:B-1----:R-:W-:-:S07]  /*96c0*/  FMUL R95, R95, R115 ;  /* 0x000000735f5f7220 */ /* 0x002fce0000400000 */
.L_x_45:
[----:B-1----:R1:W2:Y:S02]  /*96d0*/  SYNCS.PHASECHK.TRANS64.TRYWAIT P3, [R22+URZ+0xd800], R21 ;  /* 0x00d80015160075a7 */ /* 0x0022a4000806017f */
[----:B--2---:R-:W-:Y:S05]  /*96e0*/  @!P3 NANOSLEEP.SYNCS 0x989680 ;  /* 0x009896800000b95d */ /* 0x004fea0003900000 */
[----:B------:R-:W2:Y:S02]  /*96f0*/  @!P3 SYNCS.PHASECHK.TRANS64 P3, [R22+URZ+0xd800], R21 ;  /* 0x00d800151600b5a7 */ /* 0x000ea4000806007f */
[----:B--2---:R-:W-:Y:S05]  /*9700*/  @!P3 BRA `(.L_x_45) ;  /* 0xfffffffc00f0b947 */ /* 0x004fea000383ffff */
[----:B------:R-:W-:Y:S05]  /*9710*/  BSYNC B0 ;  /* 0x0000000000007941 */ /* 0x000fea0003800000 */
.L_x_44:
[----:B-1----:R-:W1:Y:S01]  /*9720*/  LDC R22, c[0x0][0x604] ;  /* 0x00018100ff167b82 */ /* 0x002e620000000800 */
[----:B------:R-:W-:Y:S05]  /*9730*/  WARPSYNC.ALL ;  /* 0x0000000000007948 */ /* 0x000fea0003800000 */
[----:B-1----:R-:W-:-:S04]  /*9740*/  FMUL R21, R117, R22 ;  /* 0x0000001675157220 */ /* 0x002fc80000400000 */
[-CC-:B------:R-:W-:Y:S01]  /*9750*/  FFMA R116, R25, R22.reuse, -R21.reuse ;  /* 0x0000001619747223 */ /* 0x180fe20000000815 */
[-CC-:B------:R-:W-:Y:S01]  /*9760*/  FFMA R114, R113, R22.reuse, -R21.reuse ;  /* 0x0000001671727223 */ /* 0x180fe20000000815 */
[-C--:B------:R-:W-:Y:S01]  /*9770*/  FMUL R113, R112, R22.reuse ;  /* 0x0000001670717220 */ /* 0x080fe20000400000 */
[-CC-:B------:R-:W-:Y:S01]  /*9780*/  FFMA R29, R29, R22.reuse, -R21.reuse ;  /* 0x000000161d1d7223 */ /* 0x180fe20000000815 */
[-C--:B------:R-:W-:Y:S01]  /*9790*/  FFMA R117, R28, R22.reuse, -R21 ;  /* 0x000000161c757223 */ /* 0x080fe20000000815 */
[----:B------:R-:W-:Y:S01]  /*97a0*/  FSETP.GEU.AND P6, PT, R116, -126, PT ;  /* 0xc2fc00007400780b */ /* 0x000fe20003fce000 */
[-CC-:B------:R-:W-:Y:S01]  /*97b0*/  FFMA R118, R26, R22.reuse, -R113.reuse ;  /* 0x000000161a767223 */ /* 0x180fe20000000871 */
[----:B------:R-:W-:Y:S01]  /*97c0*/  FSETP.GEU.AND P5, PT, R114, -126, PT ;  /* 0xc2fc00007200780b */ /* 0x000fe20003fae000 */
[-CC-:B------:R-:W-:Y:S01]  /*97d0*/  FFMA R119, R27, R22.reuse, -R113.reuse ;  /* 0x000000161b777223 */ /* 0x180fe20000000871 */
[-C--:B------:R-:W-:Y:S01]  /*97e0*/  FFMA R30, R30, R22.reuse, -R113 ;  /* 0x000000161e1e7223 */ /* 0x080fe20000000871 */
[-CC-:B------:R-:W-:Y:S01]  /*97f0*/  FFMA R33, R33, R22.reuse, -R21.reuse ;  /* 0x0000001621217223 */ /* 0x180fe20000000815 */
[----:B------:R-:W-:Y:S01]  /*9800*/  FSETP.GEU.AND P3, PT, R118, -126, PT ;  /* 0xc2fc00007600780b */ /* 0x000fe20003f6e000 */
[-C--:B------:R-:W-:Y:S01]  /*9810*/  FFMA R32, R32, R22.reuse, -R21 ;  /* 0x0000001620207223 */ /* 0x080fe20000000815 */
[----:B------:R-:W-:Y:S01]  /*9820*/  FSETP.GEU.AND P4, PT, R119, -126, PT ;  /* 0xc2fc00007700780b */ /* 0x000fe20003f8e000 */
[-C--:B------:R-:W-:Y:S01]  /*9830*/  FFMA R34, R34, R22.reuse, -R113 ;  /* 0x0000001622227223 */ /* 0x080fe20000000871 */
[-C--:B------:R-:W-:Y:S01]  /*9840*/  FFMA R36, R36, R22.reuse, -R21 ;  /* 0x0000001624247223 */ /* 0x080fe20000000815 */
[-C--:B------:R-:W-:Y:S01]  /*9850*/  FFMA R38, R38, R22.reuse, -R113 ;  /* 0x0000001626267223 */ /* 0x080fe20000000871 */
[-CC-:B------:R-:W-:Y:S01]  /*9860*/  FFMA R41, R41, R22.reuse, -R21.reuse ;  /* 0x0000001629297223 */ /* 0x180fe20000000815 */
[----:B------:R-:W-:Y:S01]  /*9870*/  @!P6 FMUL R116, R116, 0.5 ;  /* 0x3f0000007474e820 */ /* 0x000fe20000400000 */
[-C--:B------:R-:W-:Y:S01]  /*9880*/  FFMA R40, R40, R22.reuse, -R21 ;  /* 0x0000001628287223 */ /* 0x080fe20000000815 */
[----:B------:R-:W-:Y:S01]  /*9890*/  @!P5 FMUL R114, R114, 0.5 ;  /* 0x3f0000007272d820 */ /* 0x000fe20000400000 */
[-C--:B------:R-:W-:Y:S01]  /*98a0*/  FFMA R39, R39, R22.reuse, -R113 ;  /* 0x0000001627277223 */ /* 0x080fe20000000871 */
[----:B------:R1:W2:Y:S01]  /*98b0*/  MUFU.EX2 R26, R116 ;  /* 0x00000074001a7308 */ /* 0x0002a20000000800 */
[-CC-:B------:R-:W-:Y:S01]  /*98c0*/  FFMA R45, R45, R22.reuse, -R21.reuse ;  /* 0x000000162d2d7223 */ /* 0x180fe20000000815 */
[----:B------:R-:W-:Y:S01]  /*98d0*/  @!P3 FMUL R118, R118, 0.5 ;  /* 0x3f0000007676b820 */ /* 0x000fe20000400000 */
[-CC-:B------:R-:W-:Y:S01]  /*98e0*/  FFMA R44, R44, R22.reuse, -R21.reuse ;  /* 0x000000162c2c7223 */ /* 0x180fe20000000815 */
[----:B------:R-:W-:Y:S01]  /*98f0*/  @!P4 FMUL R119, R119, 0.5 ;  /* 0x3f0000007777c820 */ /* 0x000fe20000400000 */
[-CC-:B------:R-:W-:Y:S01]  /*9900*/  FFMA R49, R49, R22.reuse, -R21.reuse ;  /* 0x0000001631317223 */ /* 0x180fe20000000815 */
[-C--:B------:R-:W-:Y:S01]  /*9910*/  FFMA R48, R48, R22.reuse, -R21 ;  /* 0x0000001630307223 */ /* 0x080fe20000000815 */
[-CC-:B------:R-:W-:Y:S01]  /*9920*/  FFMA R46, R46, R22.reuse, -R113.reuse ;  /* 0x000000162e2e7223 */ /* 0x180fe20000000871 */
[----:B------:R-:W3:Y:S01]  /*9930*/  MUFU.EX2 R25, R114 ;  /* 0x0000007200197308 */ /* 0x000ee20000000800 */
[-CC-:B-1----:R-:W-:Y:S01]  /*9940*/  FFMA R116, R31, R22.reuse, -R113.reuse ;  /* 0x000000161f747223 */ /* 0x182fe20000000871 */
[-CC-:B------:R-:W-:Y:S01]  /*9950*/  FFMA R50, R50, R22.reuse, -R113.reuse ;  /* 0x0000001632327223 */ /* 0x180fe20000000871 */
[-CC-:B------:R-:W-:Y:S01]  /*9960*/  FFMA R51, R51, R22.reuse, -R113.reuse ;  /* 0x0000001633337223 */ /* 0x180fe20000000871 */
[-C--:B------:R-:W-:Y:S01]  /*9970*/  FFMA R58, R58, R22.reuse, -R113 ;  /* 0x000000163a3a7223 */ /* 0x080fe20000000871 */
[-CC-:B------:R-:W-:Y:S01]  /*9980*/  FFMA R60, R60, R22.reuse, -R21.reuse ;  /* 0x000000163c3c7223 */ /* 0x180fe20000000815 */
[-C--:B------:R-:W-:Y:S01]  /*9990*/  FFMA R61, R61, R22.reuse, -R21 ;  /* 0x000000163d3d7223 */ /* 0x080fe20000000815 */
[----:B------:R-:W-:Y:S01]  /*99a0*/  FFMA R63, R63, R22, -R113 ;  /* 0x000000163f3f7223 */ /* 0x000fe20000000871 */
[----:B------:R-:W1:Y:S01]  /*99b0*/  MUFU.EX2 R112, R118 ;  /* 0x0000007600707308 */ /* 0x000e620000000800 */
[----:B--2---:R-:W-:Y:S01]  /*99c0*/  @!P6 FMUL R26, R26, R26 ;  /* 0x0000001a1a1ae220 */ /* 0x004fe20000400000 */
[----:B------:R-:W-:Y:S01]  /*99d0*/  FSETP.GEU.AND P6, PT, R29, -126, PT ;  /* 0xc2fc00001d00780b */ /* 0x000fe20003fce000 */
[-CC-:B------:R-:W-:Y:S01]  /*99e0*/  FFMA R64, R64, R22.reuse, -R21.reuse ;  /* 0x0000001640407223 */ /* 0x180fe20000000815 */
[-CC-:B------:R-:W-:Y:S01]  /*99f0*/  FFMA R65, R65, R22.reuse, -R21.reuse ;  /* 0x0000001641417223 */ /* 0x180fe20000000815 */
[-CC-:B------:R-:W-:Y:S01]  /*9a00*/  FFMA R68, R68, R22.reuse, -R21.reuse ;  /* 0x0000001644447223 */ /* 0x180fe20000000815 */
[-C--:B------:R-:W-:Y:S01]  /*9a10*/  FFMA R69, R69, R22.reuse, -R21 ;  /* 0x0000001645457223 */ /* 0x080fe20000000815 */
[-C--:B------:R-:W-:Y:S01]  /*9a20*/  FFMA R70, R70, R22.reuse, -R113 ;  /* 0x0000001646467223 */ /* 0x080fe20000000871 */
[----:B------:R-:W2:Y:S01]  /*9a30*/  MUFU.EX2 R27, R119 ;  /* 0x00000077001b7308 */ /* 0x000ea20000000800 */
[----:B---3--:R-:W-:Y:S01]  /*9a40*/  @!P5 FMUL R25, R25, R25 ;  /* 0x000000191919d220 */ /* 0x008fe20000400000 */
[----:B------:R-:W-:Y:S01]  /*9a50*/  FSETP.GEU.AND P5, PT, R117, -126, PT ;  /* 0xc2fc00007500780b */ /* 0x000fe20003fae000 */
[-CC-:B------:R-:W-:Y:S01]  /*9a60*/  FFMA R72, R72, R22.reuse, -R21.reuse ;  /* 0x0000001648487223 */ /* 0x180fe20000000815 */
[-C--:B------:R-:W-:Y:S01]  /*9a70*/  FFMA R73, R73, R22.reuse, -R21 ;  /* 0x0000001649497223 */ /* 0x080fe20000000815 */
[----:B------:R-:W-:Y:S01]  /*9a80*/  FFMA R123, R24, R13, R25 ;  /* 0x0000000d187b7223 */ /* 0x000fe20000000019 */
[----:B------:R-:W-:Y:S01]  /*9a90*/  F2FP.BF16.F32.PACK_AB R24, R26, R25 ;  /* 0x000000191a18723e */ /* 0x000fe200000010ff */
[----:B------:R-:W-:Y:S01]  /*9aa0*/  @!P6 FMUL R29, R29, 0.5 ;  /* 0x3f0000001d1de820 */ /* 0x000fe20000400000 */
[--C-:B------:R-:W-:Y:S01]  /*9ab0*/  FFMA R13, R57, R22, -R21.reuse ;  /* 0x00000016390d7223 */ /* 0x100fe20000000815 */
[----:B-1----:R-:W-:Y:S01]  /*9ac0*/  @!P3 FMUL R112, R112, R112 ;  /* 0x000000707070b220 */ /* 0x002fe20000400000 */
[----:B------:R-:W-:Y:S01]  /*9ad0*/  FSETP.GEU.AND P3, PT, R30, -126, PT ;  /* 0xc2fc00001e00780b */ /* 0x000fe20003f6e000 */
[----:B------:R-:W1:Y:S01]  /*9ae0*/  MUFU.EX2 R31, R29 ;  /* 0x0000001d001f7308 */ /* 0x000e620000000800 */
[----:B------:R-:W-:Y:S01]  /*9af0*/  FADD R123, R123, R26 ;  /* 0x0000001a7b7b7221 */ /* 0x000fe20000000000 */
[----:B------:R-:W-:Y:S01]  /*9b00*/  FFMA R120, R115, R12, R112 ;  /* 0x0000000c73787223 */ /* 0x000fe20000000070 */
[-C--:B------:R-:W-:Y:S01]  /*9b10*/  FFMA R12, R56, R22.reuse, -R21 ;  /* 0x00000016380c7223 */ /* 0x080fe20000000815 */
[----:B------:R-:W-:Y:S01]  /*9b20*/  @!P5 FMUL R117, R117, 0.5 ;  /* 0x3f0000007575d820 */ /* 0x000fe20000400000 */
[-C--:B------:R-:W-:Y:S01]  /*9b30*/  FFMA R74, R74, R22.reuse, -R113 ;  /* 0x000000164a4a7223 */ /* 0x080fe20000000871 */
[----:B--2---:R-:W-:Y:S01]  /*9b40*/  @!P4 FMUL R27, R27, R27 ;  /* 0x0000001b1b1bc220 */ /* 0x004fe20000400000 */
[----:B------:R-:W-:Y:S01]  /*9b50*/  FSETP.GEU.AND P4, PT, R116, -126, PT ;  /* 0xc2fc00007400780b */ /* 0x000fe20003f8e000 */
[----:B------:R-:W2:Y:S01]  /*9b60*/  MUFU.EX2 R28, R117 ;  /* 0x00000075001c7308 */ /* 0x000ea20000000800 */
[-C--:B------:R-:W-:Y:S01]  /*9b70*/  FFMA R77, R77, R22.reuse, -R21 ;  /* 0x000000164d4d7223 */ /* 0x080fe20000000815 */
[--C-:B------:R-:W-:Y:S01]  /*9b80*/  FFMA R78, R78, R22, -R113.reuse ;  /* 0x000000164e4e7223 */ /* 0x100fe20000000871 */
[----:B------:R-:W-:Y:S01]  /*9b90*/  F2FP.BF16.F32.PACK_AB R25, R27, R112 ;  /* 0x000000701b19723e */ /* 0x000fe200000010ff */
[----:B------:R-:W-:Y:S01]  /*9ba0*/  @!P3 FMUL R30, R30, 0.5 ;  /* 0x3f0000001e1eb820 */ /* 0x000fe20000400000 */
[-CC-:B------:R-:W-:Y:S01]  /*9bb0*/  FFMA R79, R79, R22.reuse, -R113.reuse ;  /* 0x000000164f4f7223 */ /* 0x180fe20000000871 */
[-CC-:B------:R-:W-:Y:S01]  /*9bc0*/  FFMA R83, R83, R22.reuse, -R113.reuse ;  /* 0x0000001653537223 */ /* 0x180fe20000000871 */
[-C--:B------:R-:W-:Y:S01]  /*9bd0*/  FFMA R82, R82, R22.reuse, -R113 ;  /* 0x0000001652527223 */ /* 0x080fe20000000871 */
[----:B------:R3:W4:Y:S01]  /*9be0*/  MUFU.EX2 R114, R30 ;  /* 0x0000001e00727308 */ /* 0x0007220000000800 */
[----:B-1----:R-:W-:Y:S01]  /*9bf0*/  @!P6 FMUL R31, R31, R31 ;  /* 0x0000001f1f1fe220 */ /* 0x002fe20000400000 */
[----:B------:R-:W-:Y:S01]  /*9c00*/  FSETP.GEU.AND P6, PT, R33, -126, PT ;  /* 0xc2fc00002100780b */ /* 0x000fe20003fce000 */
[-CC-:B------:R-:W-:Y:S01]  /*9c10*/  FFMA R84, R84, R22.reuse, -R21.reuse ;  /* 0x0000001654547223 */ /* 0x180fe20000000815 */
[----:B------:R-:W-:Y:S01]  /*9c20*/  @!P4 FMUL R116, R116, 0.5 ;  /* 0x3f0000007474c820 */ /* 0x000fe20000400000 */
[-C--:B------:R-:W-:Y:S01]  /*9c30*/  FFMA R85, R85, R22.reuse, -R21 ;  /* 0x0000001655557223 */ /* 0x080fe20000000815 */
[-CC-:B------:R-:W-:Y:S01]  /*9c40*/  FFMA R86, R86, R22.reuse, -R113.reuse ;  /* 0x0000001656567223 */ /* 0x180fe20000000871 */
[--C-:B------:R-:W-:Y:S01]  /*9c50*/  FFMA R87, R87, R22, -R113.reuse ;  /* 0x0000001657577223 */ /* 0x100fe20000000871 */
[----:B------:R-:W1:Y:S01]  /*9c60*/  MUFU.EX2 R117, R116 ;  /* 0x0000007400757308 */ /* 0x000e620000000800 */
[----:B--2---:R-:W-:Y:S01]  /*9c70*/  @!P5 FMUL R28, R28, R28 ;  /* 0x0000001c1c1cd220 */ /* 0x004fe20000400000 */
[----:B------:R-:W-:Y:S01]  /*9c80*/  FSETP.GEU.AND P5, PT, R32, -126, PT ;  /* 0xc2fc00002000780b */ /* 0x000fe20003fae000 */
[----:B---3--:R-:W-:-:S03]  /*9c90*/  FFMA R30, R35, R22, -R113 ;  /* 0x00000016231e7223 */ /* 0x008fc60000000871 */
[----:B------:R-:W-:Y:S01]  /*9ca0*/  F2FP.BF16.F32.PACK_AB R26, R31, R28 ;  /* 0x0000001c1f1a723e */ /* 0x000fe200000010ff */
[----:B------:R-:W-:Y:S01]  /*9cb0*/  @!P6 FMUL R33, R33, 0.5 ;  /* 0x3f0000002121e820 */ /* 0x000fe20000400000 */
[----:B------:R-:W-:Y:S01]  /*9cc0*/  FADD R28, R123, R28 ;  /* 0x0000001c7b1c7221 */ /* 0x000fe20000000000 */
[----:B----4-:R-:W-:Y:S01]  /*9cd0*/  @!P3 FMUL R114, R114, R114 ;  /* 0x000000727272b220 */ /* 0x010fe20000400000 */
[----:B------:R-:W-:Y:S01]  /*9ce0*/  FSETP.GEU.AND P3, PT, R34, -126, PT ;  /* 0xc2fc00002200780b */ /* 0x000fe20003f6e000 */
[----:B------:R-:W2:Y:S04]  /*9cf0*/  MUFU.EX2 R29, R33 ;  /* 0x00000021001d7308 */ /* 0x000ea80000000800 */
[----:B------:R-:W-:Y:S01]  /*9d00*/  @!P5 FMUL R32, R32, 0.5 ;  /* 0x3f0000002020d820 */ /* 0x000fe20000400000 */
[----:B-1----:R-:W-:Y:S01]  /*9d10*/  @!P4 FMUL R117, R117, R117 ;  /* 0x000000757575c220 */ /* 0x002fe20000400000 */
[----:B------:R-:W-:-:S02]  /*9d20*/  FSETP.GEU.AND P4, PT, R30, -126, PT ;  /* 0xc2fc00001e00780b */ /* 0x000fc40003f8e000 */
[----:B------:R1:W3:Y:S04]  /*9d30*/  MUFU.EX2 R118, R32 ;  /* 0x0000002000767308 */ /* 0x0002e80000000800 */
[----:B------:R-:W-:-:S04]  /*9d40*/  @!P3 FMUL R34, R34, 0.5 ;  /* 0x3f0000002222b820 */ /* 0x000fc80000400000 */
[----:B------:R-:W4:Y:S01]  /*9d50*/  MUFU.EX2 R35, R34 ;  /* 0x0000002200237308 */ /* 0x000f220000000800 */
[----:B-1----:R-:W-:Y:S01]  /*9d60*/  FFMA R32, R37, R22, -R21 ;  /* 0x0000001625207223 */ /* 0x002fe20000000815 */
[----:B--2---:R-:W-:Y:S01]  /*9d70*/  @!P6 FMUL R29, R29, R29 ;  /* 0x0000001d1d1de220 */ /* 0x004fe20000400000 */
[----:B------:R-:W-:-:S03]  /*9d80*/  @!P4 FMUL R30, R30, 0.5 ;  /* 0x3f0000001e1ec820 */ /* 0x000fc60000400000 */
[----:B------:R-:W-:Y:S02]  /*9d90*/  FSETP.GEU.AND P6, PT, R32, -126, PT ;  /* 0xc2fc00002000780b */ /* 0x000fe40003fce000 */
[----:B------:R-:W1:Y:S01]  /*9da0*/  MUFU.EX2 R116, R30 ;  /* 0x0000001e00747308 */ /* 0x000e620000000800 */
[----:B---3--:R-:W-:Y:S01]  /*9db0*/  @!P5 FMUL R118, R118, R118 ;  /* 0x000000767676d220 */ /* 0x008fe20000400000 */
[----:B------:R-:W-:Y:S01]  /*9dc0*/  FSETP.GEU.AND P5, PT, R36, -126, PT ;  /* 0xc2fc00002400780b */ /* 0x000fe20003fae000 */
[----:B----4-:R-:W-:Y:S01]  /*9dd0*/  @!P3 FMUL R35, R35, R35 ;  /* 0x000000232323b220 */ /* 0x010fe20000400000 */
[----:B------:R-:W-:-:S07]  /*9de0*/  FSETP.GEU.AND P3, PT, R38, -126, PT ;  /* 0xc2fc00002600780b */ /* 0x000fce0003f6e000 */
[----:B------:R-:W-:-:S04]  /*9df0*/  @!P6 FMUL R32, R32, 0.5 ;  /* 0x3f0000002020e820 */ /* 0x000fc80000400000 */
[----:B------:R-:W-:Y:S01]  /*9e00*/  @!P5 FMUL R36, R36, 0.5 ;  /* 0x3f0000002424d820 */ /* 0x000fe20000400000 */
[----:B------:R2:W3:Y:S01]  /*9e10*/  MUFU.EX2 R30, R32 ;  /* 0x00000020001e7308 */ /* 0x0004e20000000800 */
[----:B-1----:R-:W-:Y:S01]  /*9e20*/  @!P4 FMUL R116, R116, R116 ;  /* 0x000000747474c220 */ /* 0x002fe20000400000 */
[----:B------:R-:W-:Y:S01]  /*9e30*/  FSETP.GEU.AND P4, PT, R39, -126, PT ;  /* 0xc2fc00002700780b */ /* 0x000fe20003f8e000 */
[----:B------:R-:W-:-:S05]  /*9e40*/  @!P3 FMUL R38, R38, 0.5 ;  /* 0x3f0000002626b820 */ /* 0x000fca0000400000 */
[----:B------:R-:W1:Y:S01]  /*9e50*/  MUFU.EX2 R119, R36 ;  /* 0x0000002400777308 */ /* 0x000e620000000800 */
[----:B--2---:R-:W-:-:S06]  /*9e60*/  FFMA R32, R42, R22, -R113 ;  /* 0x000000162a207223 */ /* 0x004fcc0000000871 */
[----:B------:R-:W-:Y:S01]  /*9e70*/  @!P4 FMUL R39, R39, 0.5 ;  /* 0x3f0000002727c820 */ /* 0x000fe20000400000 */
[----:B------:R2:W4:Y:S01]  /*9e80*/  MUFU.EX2 R34, R38 ;  /* 0x0000002600227308 */ /* 0x0005220000000800 */
[----:B---3--:R-:W-:Y:S01]  /*9e90*/  @!P6 FMUL R30, R30, R30 ;  /* 0x0000001e1e1ee220 */ /* 0x008fe20000400000 */
[----:B------:R-:W-:-:S06]  /*9ea0*/  FSETP.GEU.AND P6, PT, R41, -126, PT ;  /* 0xc2fc00002900780b */ /* 0x000fcc0003fce000 */
[----:B------:R3:W5:Y:S01]  /*9eb0*/  MUFU.EX2 R37, R39 ;  /* 0x0000002700257308 */ /* 0x0007620000000800 */
[----:B-1----:R-:W-:Y:S01]  /*9ec0*/  @!P5 FMUL R119, R119, R119 ;  /* 0x000000777777d220 */ /* 0x002fe20000400000 */
[----:B------:R-:W-:Y:S01]  /*9ed0*/  FSETP.GEU.AND P5, PT, R40, -126, PT ;  /* 0xc2fc00002800780b */ /* 0x000fe20003fae000 */
[----:B--2---:R-:W-:-:S04]  /*9ee0*/  FFMA R38, R43, R22, -R113 ;  /* 0x000000162b267223 */ /* 0x004fc80000000871 */
[----:B------:R-:W-:Y:S01]  /*9ef0*/  @!P6 FMUL R41, R41, 0.5 ;  /* 0x3f0000002929e820 */ /* 0x000fe20000400000 */
[----:B----4-:R-:W-:Y:S01]  /*9f00*/  @!P3 FMUL R34, R34, R34 ;  /* 0x000000222222b220 */ /* 0x010fe20000400000 */
[----:B------:R-:W-:Y:S02]  /*9f10*/  FSETP.GEU.AND P3, PT, R32, -126, PT ;  /* 0xc2fc00002000780b */ /* 0x000fe40003f6e000 */
[----:B------:R-:W1:Y:S01]  /*9f20*/  MUFU.EX2 R33, R41 ;  /* 0x0000002900217308 */ /* 0x000e620000000800 */
[----:B---3--:R-:W-:-:S03]  /*9f30*/  FFMA R39, R47, R22, -R113 ;  /* 0x000000162f277223 */ /* 0x008fc60000000871 */
[----:B------:R-:W-:Y:S01]  /*9f40*/  @!P5 FMUL R40, R40, 0.5 ;  /* 0x3f0000002828d820 */ /* 0x000fe20000400000 */
[----:B-----5:R-:W-:Y:S01]  /*9f50*/  @!P4 FMUL R37, R37, R37 ;  /* 0x000000252525c220 */ /* 0x020fe20000400000 */
[----:B------:R-:W-:Y:S02]  /*9f60*/  FSETP.GEU.AND P4, PT, R38, -126, PT ;  /* 0xc2fc00002600780b */ /* 0x000fe40003f8e000 */
[----:B------:R2:W3:Y:S03]  /*9f70*/  MUFU.EX2 R42, R40 ;  /* 0x00000028002a7308 */ /* 0x0004e60000000800 */
[----:B------:R-:W-:-:S05]  /*9f80*/  @!P3 FMUL R32, R32, 0.5 ;  /* 0x3f0000002020b820 */ /* 0x000fca0000400000 */
[----:B------:R-:W4:Y:S01]  /*9f90*/  MUFU.EX2 R121, R32 ;  /* 0x0000002000797308 */ /* 0x000f220000000800 */
[----:B-1----:R-:W-:Y:S01]  /*9fa0*/  @!P6 FMUL R33, R33, R33 ;  /* 0x000000212121e220 */ /* 0x002fe20000400000 */
[----:B------:R-:W-:Y:S01]  /*9fb0*/  FSETP.GEU.AND P6, PT, R45, -126, PT ;  /* 0xc2fc00002d00780b */ /* 0x000fe20003fce000 */
[----:B--2---:R-:W-:Y:S01]  /*9fc0*/  FFMA R40, R52, R22, -R21 ;  /* 0x0000001634287223 */ /* 0x004fe20000000815 */
[----:B------:R-:W-:-:S04]  /*9fd0*/  @!P4 FMUL R38, R38, 0.5 ;  /* 0x3f0000002626c820 */ /* 0x000fc80000400000 */
[----:B------:R-:W1:Y:S01]  /*9fe0*/  MUFU.EX2 R36, R38 ;  /* 0x0000002600247308 */ /* 0x000e620000000800 */
[----:B---3--:R-:W-:Y:S01]  /*9ff0*/  @!P5 FMUL R42, R42, R42 ;  /* 0x0000002a2a2ad220 */ /* 0x008fe20000400000 */
[----:B------:R-:W-:-:S05]  /*a000*/  FSETP.GEU.AND P5, PT, R44, -126, PT ;  /* 0xc2fc00002c00780b */ /* 0x000fca0003fae000 */
[----:B------:R-:W-:Y:S01]  /*a010*/  @!P6 FMUL R45, R45, 0.5 ;  /* 0x3f0000002d2de820 */ /* 0x000fe20000400000 */
[----:B----4-:R-:W-:Y:S01]  /*a020*/  @!P3 FMUL R121, R121, R121 ;  /* 0x000000797979b220 */ /* 0x010fe20000400000 */
[----:B------:R-:W-:Y:S02]  /*a030*/  FSETP.GEU.AND P3, PT, R46, -126, PT ;  /* 0xc2fc00002e00780b */ /* 0x000fe40003f6e000 */
[----:B------:R2:W3:Y:S04]  /*a040*/  MUFU.EX2 R32, R45 ;  /* 0x0000002d00207308 */ /* 0x0004e80000000800 */
[----:B------:R-:W-:Y:S01]  /*a050*/  @!P5 FMUL R44, R44, 0.5 ;  /* 0x3f0000002c2cd820 */ /* 0x000fe20000400000 */
[----:B-1----:R-:W-:Y:S01]  /*a060*/  @!P4 FMUL R36, R36, R36 ;  /* 0x000000242424c220 */ /* 0x002fe20000400000 */
[----:B------:R-:W-:-:S02]  /*a070*/  FSETP.GEU.AND P4, PT, R39, -126, PT ;  /* 0xc2fc00002700780b */ /* 0x000fc40003f8e000 */
[----:B------:R-:W1:Y:S01]  /*a080*/  MUFU.EX2 R43, R44 ;  /* 0x0000002c002b7308 */ /* 0x000e620000000800 */
[----:B--2---:R-:W-:Y:S01]  /*a090*/  FFMA R45, R53, R22, -R21 ;  /* 0x00000016352d7223 */ /* 0x004fe20000000815 */
[----:B------:R-:W-:Y:S02]  /*a0a0*/  IMAD.MOV.U32 R53, RZ, RZ, -0x3ffffff0 ;  /* 0xc0000010ff357424 */ /* 0x000fe400078e00ff */
[----:B------:R-:W-:-:S03]  /*a0b0*/  @!P3 FMUL R46, R46, 0.5 ;  /* 0x3f0000002e2eb820 */ /* 0x000fc60000400000 */
[----:B------:R-:W-:Y:S01]  /*a0c0*/  R2UR UR19, R53 ;  /* 0x00000000351372ca */ /* 0x000fe200000e0000 */
[----:B------:R-:W-:Y:S01]  /*a0d0*/  FADD R53, R120, R27 ;  /* 0x0000001b78357221 */ /* 0x000fe20000000000 */
[----:B---3--:R-:W-:Y:S01]  /*a0e0*/  @!P6 FMUL R32, R32, R32 ;  /* 0x000000202020e220 */ /* 0x008fe20000400000 */
[----:B------:R-:W-:Y:S01]  /*a0f0*/  FSETP.GEU.AND P6, PT, R49, -126, PT ;  /* 0xc2fc00003100780b */ /* 0x000fe20003fce000 */
[----:B------:R-:W2:Y:S01]  /*a100*/  MUFU.EX2 R47, R46 ;  /* 0x0000002e002f7308 */ /* 0x000ea20000000800 */
[----:B------:R-:W-:Y:S01]  /*a110*/  F2FP.BF16.F32.PACK_AB R27, R117, R114 ;  /* 0x00000072751b723e */ /* 0x000fe200000010ff */
[----:B------:R-:W-:Y:S01]  /*a120*/  @!P4 FMUL R39, R39, 0.5 ;  /* 0x3f0000002727c820 */ /* 0x000fe20000400000 */
[----:B------:R-:W-:Y:S01]  /*a130*/  FADD R114, R53, R114 ;  /* 0x0000007235727221 */ /* 0x000fe20000000000 */
[----:B------:R-:W-:Y:S01]  /*a140*/  FADD R53, R28, R31 ;  /* 0x0000001f1c357221 */ /* 0x000fe20000000000 */
[----:B------:R-:W-:Y:S01]  /*a150*/  WARPGROUP.ARRIVE ;  /* 0x00000000000079c5 */ /* 0x000fe20000000000 */
[----:B-1----:R-:W-:Y:S01]  /*a160*/  @!P5 FMUL R43, R43, R43 ;  /* 0x0000002b2b2bd220 */ /* 0x002fe20000400000 */
[----:B------:R-:W-:Y:S01]  /*a170*/  FSETP.GEU.AND P5, PT, R48, -126, PT ;  /* 0xc2fc00003000780b */ /* 0x000fe20003fae000 */
[----:B------:R-:W1:Y:S01]  /*a180*/  MUFU.EX2 R38, R39 ;  /* 0x0000002700267308 */ /* 0x000e620000000800 */
[----:B------:R-:W-:Y:S01]  /*a190*/  FADD R114, R114, R117 ;  /* 0x0000007572727221 */ /* 0x000fe20000000000 */
[----:B------:R-:W-:-:S02]  /*a1a0*/  FADD R56, R53, R118 ;  /* 0x0000007635387221 */ /* 0x000fc40000000000 */
[----:B------:R-:W-:Y:S01]  /*a1b0*/  @!P6 FMUL R49, R49, 0.5 ;  /* 0x3f0000003131e820 */ /* 0x000fe20000400000 */
[----:B------:R-:W-:Y:S01]  /*a1c0*/  FADD R53, R114, R35 ;  /* 0x0000002372357221 */ /* 0x000fe20000000000 */
[----:B------:R-:W-:Y:S02]  /*a1d0*/  FADD R56, R56, R29 ;  /* 0x0000001d38387221 */ /* 0x000fe40000000000 */
[----:B------:R3:W4:Y:S01]  /*a1e0*/  MUFU.EX2 R44, R49 ;  /* 0x00000031002c7308 */ /* 0x0007220000000800 */
[----:B--2---:R-:W-:Y:S01]  /*a1f0*/  @!P3 FMUL R47, R47, R47 ;  /* 0x0000002f2f2fb220 */ /* 0x004fe20000400000 */
[----:B------:R-:W-:Y:S02]  /*a200*/  FSETP.GEU.AND P3, PT, R50, -126, PT ;  /* 0xc2fc00003200780b */ /* 0x000fe40003f6e000 */
[----:B------:R-:W-:-:S04]  /*a210*/  @!P5 FMUL R48, R48, 0.5 ;  /* 0x3f0000003030d820 */ /* 0x000fc80000400000 */
[----:B------:R2:W5:Y:S01]  /*a220*/  MUFU.EX2 R41, R48 ;  /* 0x0000003000297308 */ /* 0x0005620000000800 */
[--C-:B---3--:R-:W-:Y:S01]  /*a230*/  FFMA R49, R54, R22, -R113.reuse ;  /* 0x0000001636317223 */ /* 0x108fe20000000871 */
[----:B------:R-:W-:Y:S02]  /*a240*/  IMAD.U32 R54, RZ, RZ, UR15 ;  /* 0x0000000fff367e24 */ /* 0x000fe4000f8e00ff */
[----:B-1----:R-:W-:Y:S01]  /*a250*/  @!P4 FMUL R38, R38, R38 ;  /* 0x000000262626c220 */ /* 0x002fe20000400000 */
[----:B------:R-:W-:Y:S01]  /*a260*/  FSETP.GEU.AND P4, PT, R51, -126, PT ;  /* 0xc2fc00003300780b */ /* 0x000fe20003f8e000 */
[----:B------:R-:W-:Y:S02]  /*a270*/  IMAD R54, R15, 0x300, R54 ;  /* 0x000003000f367824 */ /* 0x000fe400078e0236 */
[----:B------:R-:W-:Y:S01]  /*a280*/  @!P3 FMUL R50, R50, 0.5 ;  /* 0x3f0000003232b820 */ /* 0x000fe20000400000 */
[----:B--2---:R-:W-:Y:S01]  /*a290*/  FFMA R48, R55, R22, -R113 ;  /* 0x0000001637307223 */ /* 0x004fe20000000871 */
[----:B------:R-:W-:Y:S01]  /*a2a0*/  IMAD.MOV.U32 R55, RZ, RZ, -0x3ffffff0 ;  /* 0xc0000010ff377424 */ /* 0x000fe200078e00ff */
[C---:B------:R-:W-:Y:S01]  /*a2b0*/  R2UR UR6, R54.reuse ;  /* 0x00000000360672ca */ /* 0x040fe200000e0000 */
[----:B------:R1:W2:Y:S01]  /*a2c0*/  MUFU.EX2 R46, R50 ;  /* 0x00000032002e7308 */ /* 0x0002a20000000800 */
[----:B------:R-:W-:Y:S01]  /*a2d0*/  IADD3 R52, R54, 0x200, RZ ;  /* 0x0000020036347810 */ /* 0x000fe20007ffe0ff */
[----:B----4-:R-:W-:Y:S01]  /*a2e0*/  @!P6 FMUL R44, R44, R44 ;  /* 0x0000002c2c2ce220 */ /* 0x010fe20000400000 */
[----:B------:R-:W-:Y:S01]  /*a2f0*/  R2UR UR7, R55 ;  /* 0x00000000370772ca */ /* 0x000fe200000e0000 */
[----:B------:R-:W-:-:S02]  /*a300*/  FADD R55, R53, R116 ;  /* 0x0000007435377221 */ /* 0x000fc40000000000 */
[----:B------:R-:W-:Y:S01]  /*a310*/  @!P4 FMUL R51, R51, 0.5 ;  /* 0x3f0000003333c820 */ /* 0x000fe20000400000 */
[----:B------:R-:W-:Y:S01]  /*a320*/  R2UR UR18, R52 ;  /* 0x00000000341272ca */ /* 0x000fe200000e0000 */
[----:B-----5:R-:W-:Y:S01]  /*a330*/  @!P5 FMUL R41, R41, R41 ;  /* 0x000000292929d220 */ /* 0x020fe20000400000 */
[----:B------:R-:W-:Y:S01]  /*a340*/  FSETP.GEU.AND P5, PT, R40, -126, PT ;  /* 0xc2fc00002800780b */ /* 0x000fe20003fae000 */
[----:B------:R3:W4:Y:S01]  /*a350*/  MUFU.EX2 R39, R51 ;  /* 0x0000003300277308 */ /* 0x0007220000000800 */
[----:B-1----:R-:W-:Y:S01]  /*a360*/  VIADD R50, R54, 0x100 ;  /* 0x0000010036327836 */ /* 0x002fe20000000000 */
[----:B------:R-:W-:Y:S01]  /*a370*/  FSETP.GEU.AND P6, PT, R45, -126, PT ;  /* 0xc2fc00002d00780b */ /* 0x000fe20003fce000 */
[-CC-:B------:R-:W-:Y:S01]  /*a380*/  FFMA R52, R62, R22.reuse, -R113.reuse ;  /* 0x000000163e347223 */ /* 0x180fe20000000871 */
[----:B------:R-:W-:Y:S02]  /*a390*/  FFMA R53, R67, R22, -R113 ;  /* 0x0000001643357223 */ /* 0x000fe40000000871 */
[----:B------:R-:W-:Y:S01]  /*a3a0*/  R2UR UR10, R50 ;  /* 0x00000000320a72ca */ /* 0x000fe200000e0000 */
[----:B------:R-:W-:Y:S01]  /*a3b0*/  HGMMA.64x16x16.F32.BF16 R104, R24, gdesc[UR4].tnspB, R104, gsb0 ;  /* 0x4020000418687df0 */ /* 0x000fe20008001868 */
[----:B--2---:R-:W-:Y:S01]  /*a3c0*/  @!P3 FMUL R46, R46, R46 ;  /* 0x0000002e2e2eb220 */ /* 0x004fe20000400000 */
[----:B---3--:R-:W-:Y:S01]  /*a3d0*/  IMAD.MOV.U32 R51, RZ, RZ, -0x3ffffff0 ;  /* 0xc0000010ff337424 */ /* 0x008fe200078e00ff */
[----:B------:R-:W-:-:S02]  /*a3e0*/  FSETP.GEU.AND P3, PT, R49, -126, PT ;  /* 0xc2fc00003100780b */ /* 0x000fc40003f6e000 */
[----:B------:R-:W-:Y:S02]  /*a3f0*/  @!P5 FMUL R40, R40, 0.5 ;  /* 0x3f0000002828d820 */ /* 0x000fe40000400000 */
[----:B------:R-:W-:Y:S01]  /*a400*/  R2UR UR11, R51 ;  /* 0x00000000330b72ca */ /* 0x000fe200000e0000 */
[----:B------:R-:W-:Y:S01]  /*a410*/  @!P6 FMUL R45, R45, 0.5 ;  /* 0x3f0000002d2de820 */ /* 0x000fe20000400000 */
[----:B------:R-:W-:Y:S01]  /*a420*/  FFMA R51, R59, R22, -R113 ;  /* 0x000000163b337223 */ /* 0x000fe20000000871 */
[----:B----4-:R-:W-:Y:S01]  /*a430*/  @!P4 FMUL R39, R39, R39 ;  /* 0x000000272727c220 */ /* 0x010fe20000400000 */
[----:B------:R-:W-:Y:S01]  /*a440*/  FSETP.GEU.AND P4, PT, R48, -126, PT ;  /* 0xc2fc00003000780b */ /* 0x000fe20003f8e000 */
[----:B------:R-:W1:Y:S04]  /*a450*/  MUFU.EX2 R40, R40 ;  /* 0x0000002800287308 */ /* 0x000e680000000800 */
[----:B------:R-:W-:-:S04]  /*a460*/  @!P3 FMUL R49, R49, 0.5 ;  /* 0x3f0000003131b820 */ /* 0x000fc80000400000 */
[----:B------:R-:W2:Y:S04]  /*a470*/  MUFU.EX2 R45, R45 ;  /* 0x0000002d002d7308 */ /* 0x000ea80000000800 */
[----:B------:R-:W-:-:S04]  /*a480*/  @!P4 FMUL R48, R48, 0.5 ;  /* 0x3f0000003030c820 */ /* 0x000fc80000400000 */
[----:B------:R-:W3:Y:S01]  /*a490*/  MUFU.EX2 R49, R49 ;  /* 0x0000003100317308 */ /* 0x000ee20000000800 */
[----:B-1----:R-:W-:Y:S01]  /*a4a0*/  @!P5 FMUL R40, R40, R40 ;  /* 0x000000282828d220 */ /* 0x002fe20000400000 */
[----:B------:R-:W-:-:S06]  /*a4b0*/  FSETP.GEU.AND P5, PT, R12, -126, PT ;  /* 0xc2fc00000c00780b */ /* 0x000fcc0003fae000 */
[----:B------:R-:W1:Y:S01]  /*a4c0*/  MUFU.EX2 R48, R48 ;  /* 0x0000003000307308 */ /* 0x000e620000000800 */
[----:B--2---:R-:W-:Y:S01]  /*a4d0*/  @!P6 FMUL R45, R45, R45 ;  /* 0x0000002d2d2de220 */ /* 0x004fe20000400000 */
[----:B------:R-:W-:Y:S01]  /*a4e0*/  FSETP.GEU.AND P6, PT, R13, -126, PT ;  /* 0xc2fc00000d00780b */ /* 0x000fe20003fce000 */
[----:B------:R-:W-:Y:S02]  /*a4f0*/  WARPGROUP.DEPBAR.LE gsb0, 0x0 ;  /* 0x00008000000079c5 */ /* 0x000fe40000010000 */
[----:B------:R-:W-:Y:S01]  /*a500*/  WARPGROUP.ARRIVE ;  /* 0x00000000000079c5 */ /* 0x000fe20000000000 */
[----:B---3--:R-:W-:Y:S01]  /*a510*/  @!P3 FMUL R49, R49, R49 ;  /* 0x000000313131b220 */ /* 0x008fe20000400000 */
[----:B------:R-:W-:Y:S01]  /*a520*/  FSETP.GEU.AND P3, PT, R58, -126, PT ;  /* 0xc2fc00003a00780b */ /* 0x000fe20003f6e000 */
[----:B------:R-:W-:-:S03]  /*a530*/  @!P5 FMUL R12, R12, 0.5 ;  /* 0x3f0000000c0cd820 */ /* 0x000fc60000400000 */
[----:B------:R-:W-:Y:S04]  /*a540*/  HGMMA.64x16x16.F32.BF16 R96, R24, gdesc[UR8].tnspB, R96, gsb0 ;  /* 0x4020000818607df0 */ /* 0x000fe80008001860 */
[----:B------:R-:W-:Y:S01]  /*a550*/  @!P6 FMUL R13, R13, 0.5 ;  /* 0x3f0000000d0de820 */ /* 0x000fe20000400000 */
[----:B-1----:R-:W-:Y:S01]  /*a560*/  @!P4 FMUL R48, R48, R48 ;  /* 0x000000303030c220 */ /* 0x002fe20000400000 */
[----:B------:R-:W-:Y:S01]  /*a570*/  FSETP.GEU.AND P4, PT, R51, -126, PT ;  /* 0xc2fc00003300780b */ /* 0x000fe20003f8e000 */
[----:B------:R-:W1:Y:S02]  /*a580*/  MUFU.EX2 R12, R12 ;  /* 0x0000000c000c7308 */ /* 0x000e640000000800 */
[----:B------:R-:W-:-:S06]  /*a590*/  @!P3 FMUL R58, R58, 0.5 ;  /* 0x3f0000003a3ab820 */ /* 0x000fcc0000400000 */
[----:B------:R2:W3:Y:S04]  /*a5a0*/  MUFU.EX2 R50, R58 ;  /* 0x0000003a00327308 */ /* 0x0004e80000000800 */
[----:B------:R-:W-:-:S04]  /*a5b0*/  @!P4 FMUL R51, R51, 0.5 ;  /* 0x3f0000003333c820 */ /* 0x000fc80000400000 */
[----:B------:R-:W4:Y:S01]  /*a5c0*/  MUFU.EX2 R13, R13 ;  /* 0x0000000d000d7308 */ /* 0x000f220000000800 */
[----:B-1----:R-:W-:Y:S01]  /*a5d0*/  @!P5 FMUL R12, R12, R12 ;  /* 0x0000000c0c0cd220 */ /* 0x002fe20000400000 */
[----:B------:R-:W-:Y:S01]  /*a5e0*/  FSETP.GEU.AND P5, PT, R60, -126, PT ;  /* 0xc2fc00003c00780b */ /* 0x000fe20003fae000 */
[----:B--2---:R-:W-:-:S05]  /*a5f0*/  FFMA R58, R66, R22, -R113 ;  /* 0x00000016423a7223 */ /* 0x004fca0000000871 */
[----:B------:R-:W1:Y:S01]  /*a600*/  MUFU.EX2 R51, R51 ;  /* 0x0000003300337308 */ /* 0x000e620000000800 */
[----:B---3--:R-:W-:Y:S01]  /*a610*/  @!P3 FMUL R50, R50, R50 ;  /* 0x000000323232b220 */ /* 0x008fe20000400000 */
[----:B------:R-:W-:-:S05]  /*a620*/  FSETP.GEU.AND P3, PT, R52, -126, PT ;  /* 0xc2fc00003400780b */ /* 0x000fca0003f6e000 */
[----:B------:R-:W-:Y:S01]  /*a630*/  @!P5 FMUL R60, R60, 0.5 ;  /* 0x3f0000003c3cd820 */ /* 0x000fe20000400000 */
[----:B----4-:R-:W-:Y:S01]  /*a640*/  @!P6 FMUL R13, R13, R13 ;  /* 0x0000000d0d0de220 */ /* 0x010fe20000400000 */
[----:B------:R-:W-:Y:S02]  /*a650*/  FSETP.GEU.AND P6, PT, R61, -126, PT ;  /* 0xc2fc00003d00780b */ /* 0x000fe40003fce000 */
[----:B------:R-:W2:Y:S01]  /*a660*/  MUFU.EX2 R28, R60 ;  /* 0x0000003c001c7308 */ /* 0x000ea20000000800 */
[----:B------:R-:W-:Y:S02]  /*a670*/  WARPGROUP.DEPBAR.LE gsb0, 0x0 ;  /* 0x00008000000079c5 */ /* 0x000fe40000010000 */
[----:B------:R-:W-:Y:S01]  /*a680*/  WARPGROUP.ARRIVE ;  /* 0x00000000000079c5 */ /* 0x000fe20000000000 */
[----:B------:R-:W-:Y:S01]  /*a690*/  @!P3 FMUL R52, R52, 0.5 ;  /* 0x3f0000003434b820 */ /* 0x000fe20000400000 */
[----:B-1----:R-:W-:Y:S01]  /*a6a0*/  @!P4 FMUL R51, R51, R51 ;  /* 0x000000333333c220 */ /* 0x002fe20000400000 */
[----:B------:R-:W-:-:S03]  /*a6b0*/  FSETP.GEU.AND P4, PT, R63, -126, PT ;  /* 0xc2fc00003f00780b */ /* 0x000fc60003f8e000 */
[----:B------:R-:W-:Y:S01]  /*a6c0*/  HGMMA.64x16x16.F32.BF16 R88, R24, gdesc[UR16].tnspB, R88, gsb0 ;  /* 0x4020001018587df0 */ /* 0x000fe20008001858 */
[----:B------:R-:W1:Y:S01]  /*a6d0*/  MUFU.EX2 R52, R52 ;  /* 0x0000003400347308 */ /* 0x000e620000000800 */
[----:B------:R-:W-:Y:S01]  /*a6e0*/  @!P6 FMUL R61, R61, 0.5 ;  /* 0x3f0000003d3de820 */ /* 0x000fe20000400000 */
[----:B--2---:R-:W-:Y:S01]  /*a6f0*/  @!P5 FMUL R28, R28, R28 ;  /* 0x0000001c1c1cd220 */ /* 0x004fe20000400000 */
[----:B------:R-:W-:-:S05]  /*a700*/  FSETP.GEU.AND P5, PT, R64, -126, PT ;  /* 0xc2fc00004000780b */ /* 0x000fca0003fae000 */
[----:B------:R-:W2:Y:S01]  /*a710*/  MUFU.EX2 R31, R61 ;  /* 0x0000003d001f7308 */ /* 0x000ea20000000800 */
[----:B------:R-:W-:Y:S01]  /*a720*/  @!P4 FMUL R63, R63, 0.5 ;  /* 0x3f0000003f3fc820 */ /* 0x000fe20000400000 */
[----:B-1----:R-:W-:Y:S01]  /*a730*/  @!P3 FMUL R52, R52, R52 ;  /* 0x000000343434b220 */ /* 0x002fe20000400000 */
[----:B------:R-:W-:-:S05]  /*a740*/  FSETP.GEU.AND P3, PT, R58, -126, PT ;  /* 0xc2fc00003a00780b */ /* 0x000fca0003f6e000 */
[----:B------:R-:W-:Y:S01]  /*a750*/  @!P5 FMUL R64, R64, 0.5 ;  /* 0x3f0000004040d820 */ /* 0x000fe20000400000 */
[----:B--2---:R-:W-:Y:S01]  /*a760*/  @!P6 FMUL R31, R31, R31 ;  /* 0x0000001f1f1fe220 */ /* 0x004fe20000400000 */
[----:B------:R-:W-:-:S06]  /*a770*/  FSETP.GEU.AND P6, PT, R65, -126, PT ;  /* 0xc2fc00004100780b */ /* 0x000fcc0003fce000 */
[----:B------:R-:W-:-:S06]  /*a780*/  @!P3 FMUL R58, R58, 0.5 ;  /* 0x3f0000003a3ab820 */ /* 0x000fcc0000400000 */
[----:B------:R-:W1:Y:S01]  /*a790*/  MUFU.EX2 R58, R58 ;  /* 0x0000003a003a7308 */ /* 0x000e620000000800 */
[----:B------:R-:W-:Y:S01]  /*a7a0*/  @!P6 FMUL R65, R65, 0.5 ;  /* 0x3f0000004141e820 */ /* 0x000fe20000400000 */
[----:B------:R-:W-:Y:S02]  /*a7b0*/  WARPGROUP.DEPBAR.LE gsb0, 0x0 ;  /* 0x00008000000079c5 */ /* 0x000fe40000010000 */
[----:B------:R-:W-:Y:S01]  /*a7c0*/  IMAD.MOV.U32 R25, RZ, RZ, -0x3ffffff0 ;  /* 0xc0000010ff197424 */ /* 0x000fe200078e00ff */
[C---:B------:R-:W-:Y:S01]  /*a7d0*/  IADD3 R24, R54.reuse, 0x20, RZ ;  /* 0x0000002036187810 */ /* 0x040fe20007ffe0ff */
[----:B------:R-:W-:Y:S01]  /*a7e0*/  VIADD R26, R54, 0x120 ;  /* 0x00000120361a7836 */ /* 0x000fe20000000000 */
[----:B------:R-:W-:Y:S02]  /*a7f0*/  MOV R27, 0xc0000010 ;  /* 0xc0000010001b7802 */ /* 0x000fe40000000f00 */
[----:B------:R-:W-:Y:S01]  /*a800*/  R2UR UR6, R24 ;  /* 0x00000000180672ca */ /* 0x000fe200000e0000 */
[----:B------:R-:W-:Y:S01]  /*a810*/  VIADD R24, R54, 0x220 ;  /* 0x0000022036187836 */ /* 0x000fe20000000000 */
[----:B------:R-:W-:Y:S01]  /*a820*/  R2UR UR7, R25 ;  /* 0x00000000190772ca */ /* 0x000fe200000e0000 */
[----:B------:R-:W-:Y:S01]  /*a830*/  IMAD.MOV.U32 R25, RZ, RZ, -0x3ffffff0 ;  /* 0xc0000010ff197424 */ /* 0x000fe200078e00ff */
[----:B------:R-:W-:-:S02]  /*a840*/  R2UR UR10, R26 ;  /* 0x000000001a0a72ca */ /* 0x000fc400000e0000 */
[----:B------:R-:W-:Y:S01]  /*a850*/  R2UR UR11, R27 ;  /* 0x000000001b0b72ca */ /* 0x000fe200000e0000 */
[----:B-1----:R-:W-:Y:S01]  /*a860*/  @!P3 FMUL R58, R58, R58 ;  /* 0x0000003a3a3ab220 */ /* 0x002fe20000400000 */
[----:B------:R-:W-:Y:S02]  /*a870*/  R2UR UR18, R24 ;  /* 0x00000000181272ca */ /* 0x000fe400000e0000 */
[----:B------:R-:W-:Y:S02]  /*a880*/  R2UR UR19, R25 ;  /* 0x00000000191372ca */ /* 0x000fe400000e0000 */
[----:B------:R-:W-:Y:S02]  /*a890*/  F2FP.BF16.F32.PACK_AB R24, R29, R118 ;  /* 0x000000761d18723e */ /* 0x000fe400000010ff */
[----:B------:R-:W-:Y:S01]  /*a8a0*/  F2FP.BF16.F32.PACK_AB R25, R116, R35 ;  /* 0x000000237419723e */ /* 0x000fe200000010ff */
[----:B------:R-:W1:Y:S01]  /*a8b0*/  MUFU.EX2 R29, R64 ;  /* 0x00000040001d7308 */ /* 0x000e620000000800 */
[----:B------:R-:W-:Y:S01]  /*a8c0*/  F2FP.BF16.F32.PACK_AB R26, R30, R119 ;  /* 0x000000771e1a723e */ /* 0x000fe200000010ff */
[----:B------:R-:W-:Y:S01]  /*a8d0*/  FADD R119, R56, R119 ;  /* 0x0000007738777221 */ /* 0x000fe20000000000 */
[----:B------:R-:W-:Y:S01]  /*a8e0*/  F2FP.BF16.F32.PACK_AB R27, R37, R34 ;  /* 0x00000022251b723e */ /* 0x000fe200000010ff */
[----:B------:R-:W-:Y:S01]  /*a8f0*/  FADD R34, R55, R34 ;  /* 0x0000002237227221 */ /* 0x000fe20000000000 */
[----:B------:R-:W-:Y:S01]  /*a900*/  FFMA R55, R71, R22, -R113 ;  /* 0x0000001647377223 */ /* 0x000fe20000000871 */
[----:B------:R-:W-:Y:S01]  /*a910*/  FSETP.GEU.AND P3, PT, R70, -126, PT ;  /* 0xc2fc00004600780b */ /* 0x000fe20003f6e000 */
[----:B------:R-:W-:Y:S01]  /*a920*/  WARPGROUP.ARRIVE ;  /* 0x00000000000079c5 */ /* 0x000fe20000000000 */
[----:B------:R-:W2:Y:S01]  /*a930*/  MUFU.EX2 R35, R63 ;  /* 0x0000003f00237308 */ /* 0x000ea20000000800 */
[----:B------:R-:W-:Y:S01]  /*a940*/  FADD R34, R34, R37 ;  /* 0x0000002522227221 */ /* 0x000fe20000000000 */
[----:B------:R-:W-:-:S03]  /*a950*/  FADD R119, R119, R30 ;  /* 0x0000001e77777221 */ /* 0x000fc60000000000 */
[----:B------:R-:W-:Y:S03]  /*a960*/  HGMMA.64x16x16.F32.BF16 R104, R24, gdesc[UR4].tnspB, R104, gsb0 ;  /* 0x4020000418687df0 */ /* 0x000fe60008001868 */
[----:B------:R-:W3:Y:S01]  /*a970*/  MUFU.EX2 R56, R65 ;  /* 0x0000004100387308 */ /* 0x000ee20000000800 */
[----:B-1----:R-:W-:Y:S01]  /*a980*/  @!P5 FMUL R29, R29, R29 ;  /* 0x0000001d1d1dd220 */ /* 0x002fe20000400000 */
[----:B------:R-:W-:Y:S01]  /*a990*/  FSETP.GEU.AND P5, PT, R68, -126, PT ;  /* 0xc2fc00004400780b */ /* 0x000fe20003fae000 */
[----:B------:R-:W-:Y:S01]  /*a9a0*/  @!P3 FMUL R70, R70, 0.5 ;  /* 0x3f0000004646b820 */ /* 0x000fe20000400000 */
[----:B--2---:R-:W-:Y:S01]  /*a9b0*/  @!P4 FMUL R35, R35, R35 ;  /* 0x000000232323c220 */ /* 0x004fe20000400000 */
[----:B------:R-:W-:-:S10]  /*a9c0*/  FSETP.GEU.AND P4, PT, R53, -126, PT ;  /* 0xc2fc00003500780b */ /* 0x000fd40003f8e000 */
[----:B------:R-:W-:Y:S01]  /*a9d0*/  @!P5 FMUL R68, R68, 0.5 ;  /* 0x3f0000004444d820 */ /* 0x000fe20000400000 */
[----:B---3--:R-:W-:Y:S01]  /*a9e0*/  @!P6 FMUL R56, R56, R56 ;  /* 0x000000383838e220 */ /* 0x008fe20000400000 */
[----:B------:R-:W-:Y:S02]  /*a9f0*/  FSETP.GEU.AND P6, PT, R69, -126, PT ;  /* 0xc2fc00004500780b */ /* 0x000fe40003fce000 */
[----:B------:R-:W1:Y:S01]  /*aa00*/  MUFU.EX2 R30, R68 ;  /* 0x00000044001e7308 */ /* 0x000e620000000800 */
[----:B------:R-:W-:-:S07]  /*aa10*/  @!P4 FMUL R53, R53, 0.5 ;  /* 0x3f0000003535c820 */ /* 0x000fce0000400000 */
[----:B------:R-:W2:Y:S03]  /*aa20*/  MUFU.EX2 R53, R53 ;  /* 0x0000003500357308 */ /* 0x000ea60000000800 */
[----:B------:R-:W-:Y:S01]  /*aa30*/  @!P6 FMUL R69, R69, 0.5 ;  /* 0x3f0000004545e820 */ /* 0x000fe20000400000 */
[----:B-1----:R-:W-:-:S04]  /*aa40*/  @!P5 FMUL R30, R30, R30 ;  /* 0x0000001e1e1ed220 */ /* 0x002fc80000400000 */
[----:B------:R-:W1:Y:S01]  /*aa50*/  MUFU.EX2 R37, R69 ;  /* 0x0000004500257308 */ /* 0x000e620000000800 */
[----:B------:R-:W-:Y:S01]  /*aa60*/  FSETP.GEU.AND P5, PT, R72, -126, PT ;  /* 0xc2fc00004800780b */ /* 0x000fe20003fae000 */
[----:B------:R-:W-:Y:S02]  /*aa70*/  WARPGROUP.DEPBAR.LE gsb0, 0x0 ;  /* 0x00008000000079c5 */ /* 0x000fe40000010000 */
[----:B------:R-:W-:Y:S01]  /*aa80*/  WARPGROUP.ARRIVE ;  /* 0x00000000000079c5 */ /* 0x000fe20000000000 */
[----:B--2---:R-:W-:-:S05]  /*aa90*/  @!P4 FMUL R53, R53, R53 ;  /* 0x000000353535c220 */ /* 0x004fca0000400000 */
[----:B------:R-:W-:Y:S01]  /*aaa0*/  HGMMA.64x16x16.F32.BF16 R96, R24, gdesc[UR8].tnspB, R96, gsb0 ;  /* 0x4020000818607df0 */ /* 0x000fe20008001860 */
[----:B------:R-:W-:-:S03]  /*aab0*/  FSETP.GEU.AND P4, PT, R55, -126, PT ;  /* 0xc2fc00003700780b */ /* 0x000fc60003f8e000 */
[----:B------:R-:W-:Y:S01]  /*aac0*/  @!P5 FMUL R72, R72, 0.5 ;  /* 0x3f0000004848d820 */ /* 0x000fe20000400000 */
[----:B-1----:R-:W-:Y:S01]  /*aad0*/  @!P6 FMUL R37, R37, R37 ;  /* 0x000000252525e220 */ /* 0x002fe20000400000 */
[----:B------:R-:W-:-:S08]  /*aae0*/  FSETP.GEU.AND P6, PT, R73, -126, PT ;  /* 0xc2fc00004900780b */ /* 0x000fd00003fce000 */
[----:B------:R-:W-:-:S06]  /*aaf0*/  @!P4 FMUL R55, R55, 0.5 ;  /* 0x3f0000003737c820 */ /* 0x000fcc0000400000 */
[----:B------:R-:W1:Y:S01]  /*ab00*/  MUFU.EX2 R55, R55 ;  /* 0x0000003700377308 */ /* 0x000e620000000800 */
[----:B------:R-:W-:Y:S01]  /*ab10*/  @!P6 FMUL R73, R73, 0.5 ;  /* 0x3f0000004949e820 */ /* 0x000fe20000400000 */
[----:B-1----:R-:W-:Y:S01]  /*ab20*/  @!P4 FMUL R55, R55, R55 ;  /* 0x000000373737c220 */ /* 0x002fe20000400000 */
[----:B------:R-:W-:Y:S02]  /*ab30*/  WARPGROUP.DEPBAR.LE gsb0, 0x0 ;  /* 0x00008000000079c5 */ /* 0x000fe40000010000 */
[----:B------:R-:W-:-:S06]  /*ab40*/  WARPGROUP.ARRIVE ;  /* 0x00000000000079c5 */ /* 0x000fcc0000000000 */
[----:B------:R-:W-:Y:S03]  /*ab50*/  HGMMA.64x16x16.F32.BF16 R88, R24, gdesc[UR16].tnspB, R88, gsb0 ;  /* 0x4020001018587df0 */ /* 0x000fe60008001858 */
[----:B------:R-:W-:Y:S02]  /*ab60*/  WARPGROUP.DEPBAR.LE gsb0, 0x0 ;  /* 0x00008000000079c5 */ /* 0x000fe40000010000 */
[C---:B------:R-:W-:Y:S01]  /*ab70*/  VIADD R24, R54.reuse, 0x40 ;  /* 0x0000004036187836 */ /* 0x040fe20000000000 */
[----:B------:R-:W-:Y:S01]  /*ab80*/  IADD3 R26, R54, 0x140, RZ ;  /* 0x00000140361a7810 */ /* 0x000fe20007ffe0ff */
[----:B------:R-:W-:Y:S02]  /*ab90*/  IMAD.MOV.U32 R25, RZ, RZ, -0x3ffffff0 ;  /* 0xc0000010ff197424 */ /* 0x000fe400078e00ff */
[----:B------:R-:W-:Y:S01]  /*aba0*/  IMAD.MOV.U32 R27, RZ, RZ, -0x3ffffff0 ;  /* 0xc0000010ff1b7424 */ /* 0x000fe200078e00ff */
[----:B------:R-:W-:Y:S01]  /*abb0*/  R2UR UR6, R24 ;  /* 0x00000000180672ca */ /* 0x000fe200000e0000 */
[----:B------:R-:W-:Y:S01]  /*abc0*/  VIADD R24, R54, 0x240 ;  /* 0x0000024036187836 */ /* 0x000fe20000000000 */
[----:B------:R-:W-:Y:S01]  /*abd0*/  R2UR UR7, R25 ;  /* 0x00000000190772ca */ /* 0x000fe200000e0000 */
[----:B------:R-:W-:Y:S01]  /*abe0*/  IMAD.MOV.U32 R25, RZ, RZ, -0x3ffffff0 ;  /* 0xc0000010ff197424 */ /* 0x000fe200078e00ff */
[----:B------:R-:W-:-:S02]  /*abf0*/  R2UR UR10, R26 ;  /* 0x000000001a0a72ca */ /* 0x000fc400000e0000 */
[----:B------:R-:W-:Y:S02]  /*ac00*/  R2UR UR11, R27 ;  /* 0x000000001b0b72ca */ /* 0x000fe400000e0000 */
[----:B------:R-:W-:Y:S02]  /*ac10*/  R2UR UR18, R24 ;  /* 0x00000000181272ca */ /* 0x000fe400000e0000 */
[----:B------:R-:W-:Y:S02]  /*ac20*/  R2UR UR19, R25 ;  /* 0x00000000191372ca */ /* 0x000fe400000e0000 */
[----:B------:R-:W-:Y:S01]  /*ac30*/  F2FP.BF16.F32.PACK_AB R24, R33, R42 ;  /* 0x0000002a2118723e */ /* 0x000fe200000010ff */
[----:B------:R-:W-:Y:S01]  /*ac40*/  FADD R42, R119, R42 ;  /* 0x0000002a772a7221 */ /* 0x000fe20000000000 */
[----:B------:R-:W-:Y:S01]  /*ac50*/  F2FP.BF16.F32.PACK_AB R25, R36, R121 ;  /* 0x000000792419723e */ /* 0x000fe200000010ff */
[----:B------:R-:W-:Y:S01]  /*ac60*/  FADD R121, R34, R121 ;  /* 0x0000007922797221 */ /* 0x000fe20000000000 */
[----:B------:R-:W-:Y:S01]  /*ac70*/  F2FP.BF16.F32.PACK_AB R26, R32, R43 ;  /* 0x0000002b201a723e */ /* 0x000fe200000010ff */
[----:B------:R-:W1:Y:S01]  /*ac80*/  MUFU.EX2 R34, R70 ;  /* 0x0000004600227308 */ /* 0x000e620000000800 */
[----:B------:R-:W-:Y:S01]  /*ac90*/  F2FP.BF16.F32.PACK_AB R27, R38, R47 ;  /* 0x0000002f261b723e */ /* 0x000fe200000010ff */
[----:B------:R-:W-:Y:S01]  /*aca0*/  FADD R42, R42, R33 ;  /* 0x000000212a2a7221 */ /* 0x000fe20000000000 */
[----:B------:R-:W-:-:S02]  /*acb0*/  FADD R36, R121, R36 ;  /* 0x0000002479247221 */ /* 0x000fc40000000000 */
[----:B------:R-:W-:Y:S01]  /*acc0*/  WARPGROUP.ARRIVE ;  /* 0x00000000000079c5 */ /* 0x000fe20000000000 */
[----:B------:R-:W-:Y:S01]  /*acd0*/  FADD R57, R42, R43 ;  /* 0x0000002b2a397221 */ /* 0x000fe20000000000 */
[-C--:B------:R-:W-:Y:S01]  /*ace0*/  FFMA R43, R75, R22.reuse, -R113 ;  /* 0x000000164b2b7223 */ /* 0x080fe20000000871 */
[----:B------:R-:W2:Y:S01]  /*acf0*/  MUFU.EX2 R33, R72 ;  /* 0x0000004800217308 */ /* 0x000ea20000000800 */
[----:B------:R-:W-:Y:S01]  /*ad00*/  FADD R59, R36, R47 ;  /* 0x0000002f243b7221 */ /* 0x000fe20000000000 */
[-CC-:B------:R-:W-:Y:S01]  /*ad10*/  FFMA R47, R76, R22.reuse, -R21.reuse ;  /* 0x000000164c2f7223 */ /* 0x180fe20000000815 */
[----:B------:R-:W-:Y:S01]  /*ad20*/  HGMMA.64x16x16.F32.BF16 R104, R24, gdesc[UR4].tnspB, R104, gsb0 ;  /* 0x4020000418687df0 */ /* 0x000fe20008001868 */
[----:B------:R-:W-:Y:S01]  /*ad30*/  FSETP.GEU.AND P4, PT, R43, -126, PT ;  /* 0xc2fc00002b00780b */ /* 0x000fe20003f8e000 */
[----:B------:R-:W-:Y:S01]  /*ad40*/  FADD R32, R57, R32 ;  /* 0x0000002039207221 */ /* 0x000fe20000000000 */
[----:B------:R-:W-:Y:S01]  /*ad50*/  FADD R59, R59, R38 ;  /* 0x000000263b3b7221 */ /* 0x000fe20000000000 */
[----:B------:R-:W-:Y:S01]  /*ad60*/  FFMA R57, R81, R22, -R21 ;  /* 0x0000001651397223 */ /* 0x000fe20000000815 */
[----:B------:R-:W3:Y:S01]  /*ad70*/  MUFU.EX2 R36, R73 ;  /* 0x0000004900247308 */ /* 0x000ee20000000800 */
[----:B-1----:R-:W-:Y:S01]  /*ad80*/  @!P3 FMUL R34, R34, R34 ;  /* 0x000000222222b220 */ /* 0x002fe20000400000 */
[----:B------:R-:W-:Y:S01]  /*ad90*/  FSETP.GEU.AND P3, PT, R74, -126, PT ;  /* 0xc2fc00004a00780b */ /* 0x000fe20003f6e000 */
[----:B------:R-:W-:-:S04]  /*ada0*/  FADD R38, R59, R46 ;  /* 0x0000002e3b267221 */ /* 0x000fc80000000000 */
[----:B------:R-:W-:Y:S02]  /*adb0*/  FADD R38, R38, R39 ;  /* 0x0000002726267221 */ /* 0x000fe40000000000 */
[----:B------:R-:W-:Y:S01]  /*adc0*/  @!P4 FMUL R43, R43, 0.5 ;  /* 0x3f0000002b2bc820 */ /* 0x000fe20000400000 */
[----:B--2---:R-:W-:Y:S01]  /*add0*/  @!P5 FMUL R33, R33, R33 ;  /* 0x000000212121d220 */ /* 0x004fe20000400000 */
[----:B------:R-:W-:-:S04]  /*ade0*/  FSETP.GEU.AND P5, PT, R47, -126, PT ;  /* 0xc2fc00002f00780b */ /* 0x000fc80003fae000 */
[----:B------:R-:W-:Y:S01]  /*adf0*/  @!P3 FMUL R74, R74, 0.5 ;  /* 0x3f0000004a4ab820 */ /* 0x000fe20000400000 */
[----:B------:R-:W1:Y:S01]  /*ae00*/  MUFU.EX2 R43, R43 ;  /* 0x0000002b002b7308 */ /* 0x000e620000000800 */
[----:B---3--:R-:W-:Y:S01]  /*ae10*/  @!P6 FMUL R36, R36, R36 ;  /* 0x000000242424e220 */ /* 0x008fe20000400000 */
[----:B------:R-:W-:-:S06]  /*ae20*/  FSETP.GEU.AND P6, PT, R77, -126, PT ;  /* 0xc2fc00004d00780b */ /* 0x000fcc0003fce000 */
[----:B------:R-:W2:Y:S01]  /*ae30*/  MUFU.EX2 R42, R74 ;  /* 0x0000004a002a7308 */ /* 0x000ea20000000800 */
[----:B------:R-:W-:-:S06]  /*ae40*/  @!P5 FMUL R47, R47, 0.5 ;  /* 0x3f0000002f2fd820 */ /* 0x000fcc0000400000 */
[----:B------:R-:W-:Y:S01]  /*ae50*/  @!P6 FMUL R77, R77, 0.5 ;  /* 0x3f0000004d4de820 */ /* 0x000fe20000400000 */
[----:B------:R-:W3:Y:S01]  /*ae60*/  MUFU.EX2 R47, R47 ;  /* 0x0000002f002f7308 */ /* 0x000ee20000000800 */
[----:B-1----:R-:W-:Y:S01]  /*ae70*/  @!P4 FMUL R43, R43, R43 ;  /* 0x0000002b2b2bc220 */ /* 0x002fe20000400000 */
[----:B------:R-:W-:Y:S01]  /*ae80*/  FSETP.GEU.AND P4, PT, R79, -126, PT ;  /* 0xc2fc00004f00780b */ /* 0x000fe20003f8e000 */
[----:B------:R-:W-:Y:S02]  /*ae90*/  WARPGROUP.DEPBAR.LE gsb0, 0x0 ;  /* 0x00008000000079c5 */ /* 0x000fe40000010000 */
[----:B------:R-:W-:Y:S01]  /*aea0*/  WARPGROUP.ARRIVE ;  /* 0x00000000000079c5 */ /* 0x000fe20000000000 */
[----:B--2---:R-:W-:Y:S01]  /*aeb0*/  @!P3 FMUL R42, R42, R42 ;  /* 0x0000002a2a2ab220 */ /* 0x004fe20000400000 */
[----:B------:R-:W-:-:S04]  /*aec0*/  FSETP.GEU.AND P3, PT, R78, -126, PT ;  /* 0xc2fc00004e00780b */ /* 0x000fc80003f6e000 */
[----:B------:R-:W-:Y:S04]  /*aed0*/  HGMMA.64x16x16.F32.BF16 R96, R24, gdesc[UR8].tnspB, R96, gsb0 ;  /* 0x4020000818607df0 */ /* 0x000fe80008001860 */
[----:B------:R-:W-:Y:S01]  /*aee0*/  @!P4 FMUL R79, R79, 0.5 ;  /* 0x3f0000004f4fc820 */ /* 0x000fe20000400000 */
[----:B---3--:R-:W-:-:S04]  /*aef0*/  @!P5 FMUL R47, R47, R47 ;  /* 0x0000002f2f2fd220 */ /* 0x008fc80000400000 */
[----:B------:R-:W-:Y:S01]  /*af00*/  @!P3 FMUL R78, R78, 0.5 ;  /* 0x3f0000004e4eb820 */ /* 0x000fe20000400000 */
[----:B------:R-:W-:Y:S02]  /*af10*/  WARPGROUP.DEPBAR.LE gsb0, 0x0 ;  /* 0x00008000000079c5 */ /* 0x000fe40000010000 */
[----:B------:R-:W-:-:S06]  /*af20*/  WARPGROUP.ARRIVE ;  /* 0x00000000000079c5 */ /* 0x000fcc0000000000 */
[----:B------:R-:W-:Y:S03]  /*af30*/  HGMMA.64x16x16.F32.BF16 R88, R24, gdesc[UR16].tnspB, R88, gsb0 ;  /* 0x4020001018587df0 */ /* 0x000fe60008001858 */
        /* <DEDUP_REMOVED lines=16> */
[----:B------:R-:W1:Y:S01]  /*b040*/  MUFU.EX2 R32, R77 ;  /* 0x0000004d00207308 */ /* 0x000e620000000800 */
[----:B------:R-:W-:Y:S01]  /*b050*/  F2FP.BF16.F32.PACK_AB R26, R45, R40 ;  /* 0x000000282d1a723e */ /* 0x000fe200000010ff */
[----:B------:R-:W-:Y:S01]  /*b060*/  FADD R59, R41, R44 ;  /* 0x0000002c293b7221 */ /* 0x000fe20000000000 */
[----:B------:R-:W-:Y:S01]  /*b070*/  F2FP.BF16.F32.PACK_AB R27, R48, R49 ;  /* 0x00000031301b723e */ /* 0x000fe200000010ff */
[----:B------:R-:W-:Y:S01]  /*b080*/  FFMA R46, R80, R22, -R21 ;  /* 0x00000016502e7223 */ /* 0x000fe20000000815 */
[----:B------:R-:W-:Y:S01]  /*b090*/  FADD R49, R38, R49 ;  /* 0x0000003126317221 */ /* 0x000fe20000000000 */
[----:B------:R-:W-:Y:S01]  /*b0a0*/  IMAD.MOV.U32 R39, RZ, RZ, -0x3ffffff0 ;  /* 0xc0000010ff277424 */ /* 0x000fe200078e00ff */
[----:B------:R-:W-:Y:S01]  /*b0b0*/  WARPGROUP.ARRIVE ;  /* 0x00000000000079c5 */ /* 0x000fe20000000000 */
[----:B------:R-:W2:Y:S01]  /*b0c0*/  MUFU.EX2 R41, R78 ;  /* 0x0000004e00297308 */ /* 0x000ea20000000800 */
[----:B------:R-:W-:Y:S01]  /*b0d0*/  FSETP.GEU.AND P5, PT, R46, -126, PT ;  /* 0xc2fc00002e00780b */ /* 0x000fe20003fae000 */
[----:B------:R-:W-:Y:S01]  /*b0e0*/  FADD R40, R59, R40 ;  /* 0x000000283b287221 */ /* 0x000fe20000000000 */
[----:B------:R-:W-:Y:S01]  /*b0f0*/  IADD3 R38, R54, 0x2c0, RZ ;  /* 0x000002c036267810 */ /* 0x000fe20007ffe0ff */
[----:B------:R-:W-:Y:S01]  /*b100*/  FADD R49, R49, R48 ;  /* 0x0000003031317221 */ /* 0x000fe20000000000 */
[----:B------:R-:W-:Y:S01]  /*b110*/  HGMMA.64x16x16.F32.BF16 R104, R24, gdesc[UR4].tnspB, R104, gsb0 ;  /* 0x4020000418687df0 */ /* 0x000fe20008001868 */
[----:B------:R-:W-:-:S02]  /*b120*/  FADD R45, R40, R45 ;  /* 0x0000002d282d7221 */ /* 0x000fc40000000000 */
[----:B------:R-:W3:Y:S01]  /*b130*/  MUFU.EX2 R44, R79 ;  /* 0x0000004f002c7308 */ /* 0x000ee20000000800 */
[----:B-1----:R-:W-:Y:S01]  /*b140*/  @!P6 FMUL R32, R32, R32 ;  /* 0x000000202020e220 */ /* 0x002fe20000400000 */
[----:B------:R-:W-:-:S04]  /*b150*/  FSETP.GEU.AND P6, PT, R57, -126, PT ;  /* 0xc2fc00003900780b */ /* 0x000fc80003fce000 */
[----:B------:R-:W-:Y:S01]  /*b160*/  @!P5 FMUL R46, R46, 0.5 ;  /* 0x3f0000002e2ed820 */ /* 0x000fe20000400000 */
[----:B--2---:R-:W-:Y:S01]  /*b170*/  @!P3 FMUL R41, R41, R41 ;  /* 0x000000292929b220 */ /* 0x004fe20000400000 */
[----:B------:R-:W-:-:S04]  /*b180*/  FSETP.GEU.AND P3, PT, R82, -126, PT ;  /* 0xc2fc00005200780b */ /* 0x000fc80003f6e000 */
[----:B------:R-:W1:Y:S03]  /*b190*/  MUFU.EX2 R46, R46 ;  /* 0x0000002e002e7308 */ /* 0x000e660000000800 */
[----:B------:R-:W-:Y:S01]  /*b1a0*/  @!P6 FMUL R57, R57, 0.5 ;  /* 0x3f0000003939e820 */ /* 0x000fe20000400000 */
[----:B---3--:R-:W-:Y:S01]  /*b1b0*/  @!P4 FMUL R44, R44, R44 ;  /* 0x0000002c2c2cc220 */ /* 0x008fe20000400000 */
[----:B------:R-:W-:-:S04]  /*b1c0*/  FSETP.GEU.AND P4, PT, R83, -126, PT ;  /* 0xc2fc00005300780b */ /* 0x000fc80003f8e000 */
[----:B------:R-:W2:Y:S01]  /*b1d0*/  MUFU.EX2 R57, R57 ;  /* 0x0000003900397308 */ /* 0x000ea20000000800 */
[----:B------:R-:W-:-:S07]  /*b1e0*/  @!P3 FMUL R82, R82, 0.5 ;  /* 0x3f0000005252b820 */ /* 0x000fce0000400000 */
[----:B------:R-:W3:Y:S01]  /*b1f0*/  MUFU.EX2 R22, R82 ;  /* 0x0000005200167308 */ /* 0x000ee20000000800 */
[----:B-1----:R-:W-:Y:S01]  /*b200*/  @!P5 FMUL R46, R46, R46 ;  /* 0x0000002e2e2ed220 */ /* 0x002fe20000400000 */
[----:B------:R-:W-:Y:S01]  /*b210*/  @!P4 FMUL R83, R83, 0.5 ;  /* 0x3f0000005353c820 */ /* 0x000fe20000400000 */
[----:B------:R-:W-:-:S05]  /*b220*/  FSETP.GEU.AND P5, PT, R84, -126, PT ;  /* 0xc2fc00005400780b */ /* 0x000fca0003fae000 */
[----:B------:R-:W1:Y:S01]  /*b230*/  MUFU.EX2 R21, R83 ;  /* 0x0000005300157308 */ /* 0x000e620000000800 */
[----:B--2---:R-:W-:Y:S01]  /*b240*/  @!P6 FMUL R57, R57, R57 ;  /* 0x000000393939e220 */ /* 0x004fe20000400000 */
[----:B------:R-:W-:Y:S02]  /*b250*/  WARPGROUP.DEPBAR.LE gsb0, 0x0 ;  /* 0x00008000000079c5 */ /* 0x000fe40000010000 */
[----:B------:R-:W-:Y:S01]  /*b260*/  WARPGROUP.ARRIVE ;  /* 0x00000000000079c5 */ /* 0x000fe20000000000 */
[----:B------:R-:W-:-:S03]  /*b270*/  FSETP.GEU.AND P6, PT, R85, -126, PT ;  /* 0xc2fc00005500780b */ /* 0x000fc60003fce000 */
[----:B------:R-:W-:Y:S01]  /*b280*/  @!P5 FMUL R84, R84, 0.5 ;  /* 0x3f0000005454d820 */ /* 0x000fe20000400000 */
[----:B---3--:R-:W-:Y:S01]  /*b290*/  @!P3 FMUL R22, R22, R22 ;  /* 0x000000161616b220 */ /* 0x008fe20000400000 */
[----:B------:R-:W-:Y:S01]  /*b2a0*/  HGMMA.64x16x16.F32.BF16 R96, R24, gdesc[UR8].tnspB, R96, gsb0 ;  /* 0x4020000818607df0 */ /* 0x000fe20008001860 */
[----:B------:R-:W-:Y:S01]  /*b2b0*/  FSETP.GEU.AND P3, PT, R86, -126, PT ;  /* 0xc2fc00005600780b */ /* 0x000fe20003f6e000 */
[----:B-1----:R-:W-:Y:S01]  /*b2c0*/  @!P4 FMUL R21, R21, R21 ;  /* 0x000000151515c220 */ /* 0x002fe20000400000 */
[----:B------:R-:W-:-:S05]  /*b2d0*/  FSETP.GEU.AND P4, PT, R87, -126, PT ;  /* 0xc2fc00005700780b */ /* 0x000fca0003f8e000 */
[----:B------:R-:W-:-:S06]  /*b2e0*/  @!P6 FMUL R85, R85, 0.5 ;  /* 0x3f0000005555e820 */ /* 0x000fcc0000400000 */
[----:B------:R-:W-:Y:S02]  /*b2f0*/  @!P3 FMUL R86, R86, 0.5 ;  /* 0x3f0000005656b820 */ /* 0x000fe40000400000 */
[----:B------:R-:W-:-:S06]  /*b300*/  @!P4 FMUL R87, R87, 0.5 ;  /* 0x3f0000005757c820 */ /* 0x000fcc0000400000 */
[----:B------:R-:W1:Y:S01]  /*b310*/  MUFU.EX2 R87, R87 ;  /* 0x0000005700577308 */ /* 0x000e620000000800 */
[----:B------:R-:W-:Y:S02]  /*b320*/  WARPGROUP.DEPBAR.LE gsb0, 0x0 ;  /* 0x00008000000079c5 */ /* 0x000fe40000010000 */
[----:B------:R-:W-:Y:S01]  /*b330*/  WARPGROUP.ARRIVE ;  /* 0x00000000000079c5 */ /* 0x000fe20000000000 */
[----:B-1----:R-:W-:-:S05]  /*b340*/  @!P4 FMUL R87, R87, R87 ;  /* 0x000000575757c220 */ /* 0x002fca0000400000 */
        /* <DEDUP_REMOVED lines=21> */
[----:B------:R-:W-:Y:S01]  /*b4a0*/  FADD R50, R49, R50 ;  /* 0x0000003231327221 */ /* 0x000fe20000000000 */
[----:B------:R-:W-:Y:S01]  /*b4b0*/  IADD3 R12, R54, 0xe0, RZ ;  /* 0x000000e0360c7810 */ /* 0x000fe20007ffe0ff */
[----:B------:R-:W-:Y:S01]  /*b4c0*/  FADD R28, R13, R28 ;  /* 0x0000001c0d1c7221 */ /* 0x000fe20000000000 */
[----:B------:R-:W-:Y:S01]  /*b4d0*/  WARPGROUP.ARRIVE ;  /* 0x00000000000079c5 */ /* 0x000fe20000000000 */
[----:B------:R-:W-:-:S02]  /*b4e0*/  IMAD.MOV.U32 R13, RZ, RZ, -0x3ffffff0 ;  /* 0xc0000010ff0d7424 */ /* 0x000fc400078e00ff */
[----:B------:R-:W-:Y:S01]  /*b4f0*/  FADD R51, R50, R51 ;  /* 0x0000003332337221 */ /* 0x000fe20000000000 */
[----:B------:R-:W-:Y:S02]  /*b500*/  FADD R28, R28, R31 ;  /* 0x0000001f1c1c7221 */ /* 0x000fe40000000000 */
[----:B------:R-:W-:Y:S01]  /*b510*/  HGMMA.64x16x16.F32.BF16 R104, R24, gdesc[UR4].tnspB, R104, gsb0 ;  /* 0x4020000418687df0 */ /* 0x000fe20008001868 */
[----:B------:R-:W-:Y:S01]  /*b520*/  FADD R52, R51, R52 ;  /* 0x0000003433347221 */ /* 0x000fe20000000000 */
[----:B-1----:R-:W-:-:S03]  /*b530*/  @!P3 FMUL R45, R45, R45 ;  /* 0x0000002d2d2db220 */ /* 0x002fc60000400000 */
[----:B------:R-:W-:Y:S01]  /*b540*/  FADD R35, R52, R35 ;  /* 0x0000002334237221 */ /* 0x000fe20000000000 */
[----:B------:R-:W-:Y:S02]  /*b550*/  WARPGROUP.DEPBAR.LE gsb0, 0x0 ;  /* 0x00008000000079c5 */ /* 0x000fe40000010000 */
[----:B------:R-:W-:-:S06]  /*b560*/  WARPGROUP.ARRIVE ;  /* 0x00000000000079c5 */ /* 0x000fcc0000000000 */
[----:B------:R-:W-:Y:S03]  /*b570*/  HGMMA.64x16x16.F32.BF16 R96, R24, gdesc[UR8].tnspB, R96, gsb0 ;  /* 0x4020000818607df0 */ /* 0x000fe60008001860 */
        /* <DEDUP_REMOVED lines=29> */
[----:B------:R-:W-:Y:S03]  /*b750*/  HGMMA.64x16x16.F32.BF16 R104, R24, gdesc[UR4].tnspB, R104, gsb0 ;  /* 0x4020000418687df0 */ /* 0x000fe60008001868 */
[----:B------:R-:W-:-:S02]  /*b760*/  WARPGROUP.DEPBAR.LE gsb0, 0x0 ;  /* 0x00008000000079c5 */ /* 0x000fc40000010000 */
[----:B------:R-:W-:-:S06]  /*b770*/  WARPGROUP.ARRIVE ;  /* 0x00000000000079c5 */ /* 0x000fcc0000000000 */
[----:B------:R-:W-:Y:S03]  /*b780*/  HGMMA.64x16x16.F32.BF16 R96, R24, gdesc[UR8].tnspB, R96, gsb0 ;  /* 0x4020000818607df0 */ /* 0x000fe60008001860 */
[----:B------:R-:W-:Y:S02]  /*b790*/  WARPGROUP.DEPBAR.LE gsb0, 0x0 ;  /* 0x00008000000079c5 */ /* 0x000fe40000010000 */
[----:B------:R-:W-:-:S06]  /*b7a0*/  WARPGROUP.ARRIVE ;  /* 0x00000000000079c5 */ /* 0x000fcc0000000000 */
[----:B------:R-:W-:Y:S01]  /*b7b0*/  HGMMA.64x16x16.F32.BF16 R88, R24, gdesc[UR16].tnspB, R88, gsb0 ;  /* 0x4020001018587df0 */ /* 0x000fe20008001858 */
[----:B------:R-:W-:Y:S02]  /*b7c0*/  R2UR UR18, R38 ;  /* 0x00000000261272ca */ /* 0x000fe400000e0000 */
[----:B------:R-:W-:Y:S01]  /*b7d0*/  R2UR UR19, R39 ;  /* 0x00000000271372ca */ /* 0x000fe200000e0000 */
[----:B------:R-:W1:Y:S08]  /*b7e0*/  MUFU.EX2 R38, R85 ;  /* 0x0000005500267308 */ /* 0x000e700000000800 */
[----:B------:R-:W2:Y:S01]  /*b7f0*/  MUFU.EX2 R39, R84 ;  /* 0x0000005400277308 */ /* 0x000ea20000000800 */
[----:B-1----:R-:W-:Y:S01]  /*b800*/  @!P6 FMUL R38, R38, R38 ;  /* 0x000000262626e220 */ /* 0x002fe20000400000 */
[----:B--2---:R-:W-:Y:S01]  /*b810*/  @!P5 FMUL R39, R39, R39 ;  /* 0x000000272727d220 */ /* 0x004fe20000400000 */
[----:B------:R-:W-:-:S02]  /*b820*/  WARPGROUP.DEPBAR.LE gsb0, 0x0 ;  /* 0x00008000000079c5 */ /* 0x000fc40000010000 */
[C---:B------:R-:W-:Y:S02]  /*b830*/  VIADD R24, R54.reuse, 0xc0 ;  /* 0x000000c036187836 */ /* 0x040fe40000000000 */
[----:B------:R-:W-:Y:S02]  /*b840*/  IMAD.MOV.U32 R25, RZ, RZ, -0x3ffffff0 ;  /* 0xc0000010ff197424 */ /* 0x000fe400078e00ff */
[----:B------:R-:W-:Y:S01]  /*b850*/  VIADD R26, R54, 0x1c0 ;  /* 0x000001c0361a7836 */ /* 0x000fe20000000000 */
[----:B------:R-:W-:Y:S01]  /*b860*/  R2UR UR6, R24 ;  /* 0x00000000180672ca */ /* 0x000fe200000e0000 */
[----:B------:R-:W-:Y:S01]  /*b870*/  IMAD.MOV.U32 R27, RZ, RZ, -0x3ffffff0 ;  /* 0xc0000010ff1b7424 */ /* 0x000fe200078e00ff */
[----:B------:R-:W-:Y:S02]  /*b880*/  R2UR UR7, R25 ;  /* 0x00000000190772ca */ /* 0x000fe400000e0000 */
[----:B------:R-:W-:Y:S02]  /*b890*/  R2UR UR10, R26 ;  /* 0x000000001a0a72ca */ /* 0x000fe400000e0000 */
[----:B------:R-:W-:-:S02]  /*b8a0*/  R2UR UR11, R27 ;  /* 0x000000001b0b72ca */ /* 0x000fc400000e0000 */
[----:B------:R-:W-:Y:S01]  /*b8b0*/  F2FP.BF16.F32.PACK_AB R24, R36, R33 ;  /* 0x000000212418723e */ /* 0x000fe200000010ff */
[----:B------:R-:W-:Y:S01]  /*b8c0*/  FADD R33, R30, R33 ;  /* 0x000000211e217221 */ /* 0x000fe20000000000 */
[----:B------:R-:W-:Y:S01]  /*b8d0*/  F2FP.BF16.F32.PACK_AB R25, R43, R42 ;  /* 0x0000002a2b19723e */ /* 0x000fe200000010ff */
[----:B------:R-:W-:Y:S01]  /*b8e0*/  FADD R42, R55, R42 ;  /* 0x0000002a372a7221 */ /* 0x000fe20000000000 */
[----:B------:R-:W-:Y:S01]  /*b8f0*/  F2FP.BF16.F32.PACK_AB R26, R32, R47 ;  /* 0x0000002f201a723e */ /* 0x000fe200000010ff */
[----:B------:R-:W-:Y:S01]  /*b900*/  FADD R36, R33, R36 ;  /* 0x0000002421247221 */ /* 0x000fe20000000000 */
[----:B------:R-:W-:Y:S01]  /*b910*/  F2FP.BF16.F32.PACK_AB R27, R44, R41 ;  /* 0x000000292c1b723e */ /* 0x000fe200000010ff */
[----:B------:R-:W-:Y:S02]  /*b920*/  FADD R42, R42, R43 ;  /* 0x0000002b2a2a7221 */ /* 0x000fe40000000000 */
[----:B------:R-:W-:Y:S01]  /*b930*/  FADD R47, R36, R47 ;  /* 0x0000002f242f7221 */ /* 0x000fe20000000000 */
[----:B------:R-:W-:Y:S01]  /*b940*/  WARPGROUP.ARRIVE ;  /* 0x00000000000079c5 */ /* 0x000fe20000000000 */
[----:B------:R-:W-:-:S02]  /*b950*/  FADD R41, R42, R41 ;  /* 0x000000292a297221 */ /* 0x000fc40000000000 */
[----:B------:R-:W-:Y:S02]  /*b960*/  FADD R47, R47, R32 ;  /* 0x000000202f2f7221 */ /* 0x000fe40000000000 */
[----:B------:R-:W-:Y:S01]  /*b970*/  FADD R41, R41, R44 ;  /* 0x0000002c29297221 */ /* 0x000fe20000000000 */
[----:B------:R-:W-:Y:S01]  /*b980*/  HGMMA.64x16x16.F32.BF16 R104, R24, gdesc[UR4].tnspB, R104, gsb0 ;  /* 0x4020000418687df0 */ /* 0x000fe20008001868 */
[----:B------:R-:W-:Y:S02]  /*b990*/  R2UR UR6, R12 ;  /* 0x000000000c0672ca */ /* 0x000fe400000e0000 */
[----:B------:R-:W-:Y:S01]  /*b9a0*/  R2UR UR7, R13 ;  /* 0x000000000d0772ca */ /* 0x000fe200000e0000 */
[----:B------:R-:W-:Y:S02]  /*b9b0*/  WARPGROUP.DEPBAR.LE gsb0, 0x0 ;  /* 0x00008000000079c5 */ /* 0x000fe40000010000 */
[----:B------:R-:W-:-:S06]  /*b9c0*/  WARPGROUP.ARRIVE ;  /* 0x00000000000079c5 */ /* 0x000fcc0000000000 */
[----:B------:R-:W-:Y:S03]  /*b9d0*/  HGMMA.64x16x16.F32.BF16 R96, R24, gdesc[UR8].tnspB, R96, gsb0 ;  /* 0x4020000818607df0 */ /* 0x000fe60008001860 */
[----:B------:R-:W-:Y:S02]  /*b9e0*/  WARPGROUP.DEPBAR.LE gsb0, 0x0 ;  /* 0x00008000000079c5 */ /* 0x000fe40000010000 */
[----:B------:R-:W-:-:S06]  /*b9f0*/  WARPGROUP.ARRIVE ;  /* 0x00000000000079c5 */ /* 0x000fcc0000000000 */
[----:B------:R-:W-:Y:S03]  /*ba00*/  HGMMA.64x16x16.F32.BF16 R88, R24, gdesc[UR16].tnspB, R88, gsb0 ;  /* 0x4020001018587df0 */ /* 0x000fe60008001858 */
[----:B------:R-:W-:Y:S02]  /*ba10*/  WARPGROUP.DEPBAR.LE gsb0, 0x0 ;  /* 0x00008000000079c5 */ /* 0x000fe40000010000 */
[C---:B------:R-:W-:Y:S01]  /*ba20*/  VIADD R24, R54.reuse, 0x1e0 ;  /* 0x000001e036187836 */ /* 0x040fe20000000000 */
[----:B------:R-:W-:Y:S01]  /*ba30*/  MOV R25, 0xc0000010 ;  /* 0xc000001000197802 */ /* 0x000fe20000000f00 */
[----:B------:R-:W-:Y:S02]  /*ba40*/  VIADD R26, R54, 0x2e0 ;  /* 0x000002e0361a7836 */ /* 0x000fe40000000000 */
        /* <DEDUP_REMOVED lines=24> */
[----:B------:R-:W-:Y:S03]  /*bbd0*/  HGMMA.64x16x16.F32.BF16 R88, R24, gdesc[UR16].tnspB, R88, gsb0 ;  /* 0x4020001018587df0 */ /* 0x000fe60008001858 */
[----:B------:R-:W-:Y:S02]  /*bbe0*/  WARPGROUP.DEPBAR.LE gsb0, 0x0 ;  /* 0x00008000000079c5 */ /* 0x000fe40000010000 */
[----:B------:R-:W-:-:S05]  /*bbf0*/  SEL R25, R7, RZ, P2 ;  /* 0x000000ff07197207 */ /* 0x000fca0001000000 */
[----:B------:R-:W-:-:S05]  /*bc00*/  IMAD R7, R25, 0x8, R18 ;  /* 0x0000000819077824 */ /* 0x000fca00078e0212 */
[----:B------:R-:W-:-:S04]  /*bc10*/  PRMT R7, RZ, 0x654, R7 ;  /* 0x00000654ff077816 */ /* 0x000fc80000000007 */
[----:B------:R1:W-:Y:S01]  /*bc20*/  SYNCS.ARRIVE.TRANS64.RED.A1T0 RZ, [R7+URZ], RZ ;  /* 0x000000ff07ff79a7 */ /* 0x0003e2000810043f */
[----:B------:R-:W-:Y:S05]  /*bc30*/  @P1 BRA `(.L_x_46) ;  /* 0x0000000000dc1947 */ /* 0x000fea0003800000 */
[----:B------:R-:W-:Y:S01]  /*bc40*/  ISETP.LT.OR P1, PT, R8, 0x1, !P0 ;  /* 0x000000010800780c */ /* 0x000fe20004721670 */
[----:B------:R-:W-:-:S12]  /*bc50*/  BSSY B0, `(.L_x_47) ;  /* 0x0000034000007945 */ /* 0x000fd80003800000 */
[----:B------:R-:W-:Y:S05]  /*bc60*/  @P1 BRA `(.L_x_48) ;  /* 0x0000000000c81947 */ /* 0x000fea0003800000 */
[----:B------:R-:W-:Y:S01]  /*bc70*/  ISETP.NE.AND P2, PT, R0, RZ, PT ;  /* 0x000000ff0000720c */ /* 0x000fe20003f45270 */
[----:B-1----:R-:W-:Y:S01]  /*bc80*/  IMAD R7, R5, 0x8, R2 ;  /* 0x0000000805077824 */ /* 0x002fe200078e0202 */
[----:B------:R-:W-:-:S11]  /*bc90*/  SHF.L.U32 R22, R6, 0x1f, RZ ;  /* 0x0000001f06167819 */ /* 0x000fd600000006ff */
.L_x_49:
        /* <DEDUP_REMOVED lines=10> */
.L_x_50:
        /* <DEDUP_REMOVED lines=37> */
.L_x_48:
[----:B------:R-:W-:Y:S05]  /*bf90*/  BSYNC B0 ;  /* 0x0000000000007941 */ /* 0x000fea0003800000 */
.L_x_47:
[----:B------:R-:W-:-:S07]  /*bfa0*/  VIADD R8, R8, 0xffffffff ;  /* 0xffffffff08087836 */ /* 0x000fce0000000000 */
.L_x_46:
[----:B------:R-:W-:Y:S01]  /*bfb0*/  ISETP.GT.AND P3, PT, R23, 0x1, PT ;  /* 0x000000011700780c */ /* 0x000fe20003f64270 */
[----:B-1----:R-:W-:Y:S01]  /*bfc0*/  VIADD R7, R25, 0x1 ;  /* 0x0000000119077836 */ /* 0x002fe20000000000 */
[----:B------:R-:W-:Y:S01]  /*bfd0*/  IADD3 R15, R15, 0x1, RZ ;  /* 0x000000010f0f7810 */ /* 0x000fe20007ffe0ff */
[----:B------:R-:W-:Y:S01]  /*bfe0*/  VIADD R23, R23, 0xffffffff ;  /* 0xffffffff17177836 */ /* 0x000fe20000000000 */
[----:B------:R-:W-:Y:S01]  /*bff0*/  IADD3 R14, R14, 0x80, RZ ;  /* 0x000000800e0e7810 */ /* 0x000fe20007ffe0ff */
[----:B------:R-:W-:Y:S01]  /*c000*/  IMAD.MOV.U32 R22, RZ, RZ, R17 ;  /* 0x000000ffff167224 */ /* 0x000fe200078e0011 */
[----:B------:R-:W-:Y:S02]  /*c010*/  ISETP.NE.AND P1, PT, R15, 0x4, PT ;  /* 0x000000040f00780c */ /* 0x000fe40003f25270 */
[----:B------:R-:W-:Y:S02]  /*c020*/  ISETP.NE.AND P2, PT, R7, 0x4, PT ;  /* 0x000000040700780c */ /* 0x000fe40003f45270 */
[----:B------:R-:W-:-:S02]  /*c030*/  SEL R21, RZ, 0x1, P1 ;  /* 0x00000001ff157807 */ /* 0x000fc40000800000 */
[----:B------:R-:W-:Y:S02]  /*c040*/  SEL R15, R15, RZ, P1 ;  /* 0x000000ff0f0f7207 */ /* 0x000fe40000800000 */
[----:B------:R-:W-:Y:S01]  /*c050*/  LOP3.LUT R4, R4, R21, RZ, 0x3c, !PT ;  /* 0x0000001504047212 */ /* 0x000fe200078e3cff */
[----:B------:R-:W-:Y:S01]  /*c060*/  IMAD.MOV.U32 R21, RZ, RZ, R19 ;  /* 0x000000ffff157224 */ /* 0x000fe200078e0013 */
[----:B------:R-:W-:Y:S01]  /*c070*/  SEL R7, R7, RZ, P2 ;  /* 0x000000ff07077207 */ /* 0x000fe20001000000 */
[----:B------:R-:W-:Y:S06]  /*c080*/  @P3 BRA `(.L_x_51) ;  /* 0xffffffbc00c43947 */ /* 0x000fec000383ffff */
.L_x_37:
[----:B------:R-:W-:Y:S05]  /*c090*/  WARPSYNC.ALL ;  /* 0x0000000000007948 */ /* 0x000fea0003800000 */
[----:B------:R-:W2:Y:S01]  /*c0a0*/  SHFL.BFLY PT, R0, R13, 0x1, 0x1f ;  /* 0x0c201f000d007f89 */ /* 0x000ea200000e0000 */
[----:B------:R-:W-:Y:S01]  /*c0b0*/  BSSY B0, `(.L_x_52) ;  /* 0x0000023000007945 */ /* 0x000fe20003800000 */
[----:B------:R-:W-:Y:S01]  /*c0c0*/  MOV R7, 0x7f800000 ;  /* 0x7f80000000077802 */ /* 0x000fe20000000f00 */
[----:B------:R-:W-:Y:S01]  /*c0d0*/  IMAD.MOV.U32 R8, RZ, RZ, 0x3f800000 ;  /* 0x3f800000ff087424 */ /* 0x000fe200078e00ff */
[----:B------:R-:W3:Y:S01]  /*c0e0*/  SHFL.BFLY PT, R3, R12, 0x1, 0x1f ;  /* 0x0c201f000c037f89 */ /* 0x000ee200000e0000 */
[----:B------:R-:W-:Y:S01]  /*c0f0*/  IMAD.MOV.U32 R4, RZ, RZ, 0x3f800000 ;  /* 0x3f800000ff047424 */ /* 0x000fe200078e00ff */
[----:B------:R-:W-:Y:S01]  /*c100*/  MOV R9, 0x7f800000 ;  /* 0x7f80000000097802 */ /* 0x000fe20000000f00 */
[----:B--2---:R-:W-:Y:S01]  /*c110*/  FADD R0, R0, R13 ;  /* 0x0000000d00007221 */ /* 0x004fe20000000000 */
[----:B---3--:R-:W-:-:S04]  /*c120*/  FADD R14, R3, R12 ;  /* 0x0000000c030e7221 */ /* 0x008fc80000000000 */
[----:B------:R-:W2:Y:S04]  /*c130*/  SHFL.BFLY PT, R5, R0, 0x2, 0x1f ;  /* 0x0c401f0000057f89 */ /* 0x000ea800000e0000 */
[----:B------:R-:W3:Y:S01]  /*c140*/  SHFL.BFLY PT, R15, R14, 0x2, 0x1f ;  /* 0x0c401f000e0f7f89 */ /* 0x000ee200000e0000 */
[C---:B--2---:R-:W-:Y:S01]  /*c150*/  FSETP.NE.AND P0, PT, R0.reuse, -R5, PT ;  /* 0x800000050000720b */ /* 0x044fe20003f05000 */
[----:B------:R-:W-:Y:S01]  /*c160*/  FADD R3, R0, R5 ;  /* 0x0000000500037221 */ /* 0x000fe20000000000 */
[----:B---3--:R-:W-:-:S11]  /*c170*/  FADD R6, R14, R15 ;  /* 0x0000000f0e067221 */ /* 0x008fd60000000000 */
[----:B------:R-:W-:Y:S05]  /*c180*/  @!P0 BRA `(.L_x_53) ;  /* 0x0000000000548947 */ /* 0x000fea0003800000 */
[----:B------:R-:W-:Y:S01]  /*c190*/  VIADD R0, R3, 0x1800000 ;  /* 0x0180000003007836 */ /* 0x000fe20000000000 */
[----:B------:R-:W-:Y:S04]  /*c1a0*/  BSSY B1, `(.L_x_54) ;  /* 0x000000c000017945 */ /* 0x000fe80003800000 */
[----:B------:R-:W-:-:S04]  /*c1b0*/  LOP3.LUT R0, R0, 0x7f800000, RZ, 0xc0, !PT ;  /* 0x7f80000000007812 */ /* 0x000fc800078ec0ff */
[----:B------:R-:W-:-:S13]  /*c1c0*/  ISETP.GT.U32.AND P0, PT, R0, 0x1ffffff, PT ;  /* 0x01ffffff0000780c */ /* 0x000fda0003f04070 */
[----:B------:R-:W-:Y:S05]  /*c1d0*/  @P0 BRA `(.L_x_55) ;  /* 0x0000000000100947 */ /* 0x000fea0003800000 */
[----:B------:R-:W-:-:S07]  /*c1e0*/  MOV R12, 0xc200 ;  /* 0x0000c200000c7802 */ /* 0x000fce0000000f00 */
[----:B-1----:R-:W-:Y:S05]  /*c1f0*/  CALL.REL.NOINC `($__internal_0_$__cuda_sm20_rcp_rn_f32_slowpath) ;  /* 0x0000001000547944 */ /* 0x002fea0003c00000 */
[----:B------:R-:W-:Y:S01]  /*c200*/  IMAD.MOV.U32 R4, RZ, RZ, R0 ;  /* 0x000000ffff047224 */ /* 0x000fe200078e0000 */
[----:B------:R-:W-:Y:S06]  /*c210*/  BRA `(.L_x_56) ;  /* 0x0000000000107947 */ /* 0x000fec0003800000 */
.L_x_55:
[----:B------:R-:W2:Y:S02]  /*c220*/  MUFU.RCP R4, R3 ;  /* 0x0000000300047308 */ /* 0x000ea40000001000 */
[----:B--2---:R-:W-:-:S04]  /*c230*/  FFMA R0, R3, R4, -1 ;  /* 0xbf80000003007423 */ /* 0x004fc80000000004 */
[----:B------:R-:W-:-:S04]  /*c240*/  FADD.FTZ R5, -R0, -RZ ;  /* 0x800000ff00057221 */ /* 0x000fc80000010100 */
[----:B------:R-:W-:-:S07]  /*c250*/  FFMA R4, R4, R5, R4 ;  /* 0x0000000504047223 */ /* 0x000fce0000000004 */
.L_x_56:
[----:B------:R-:W-:Y:S05]  /*c260*/  BSYNC B1 ;  /* 0x0000000000017941 */ /* 0x000fea0003800000 */
.L_x_54:
[----:B------:R-:W-:Y:S01]  /*c270*/  FSETP.GEU.AND P0, PT, |R3|, 1.175494350822287508e-38, PT ;  /* 0x008000000300780b */ /* 0x000fe20003f0e200 */
[----:B------:R-:W-:-:S12]  /*c280*/  ULDC UR6, c[0x0][0x600] ;  /* 0x0001800000067ab9 */ /* 0x000fd80000000800 */
[----:B------:R-:W-:-:S04]  /*c290*/  @!P0 FMUL R3, R3, 16777216 ;  /* 0x4b80000003038820 */ /* 0x000fc80000400000 */
[----:B------:R-:W2:Y:S02]  /*c2a0*/  MUFU.LG2 R0, R3 ;  /* 0x0000000300007308 */ /* 0x000ea40000000c00 */
[----:B--2---:R-:W-:-:S04]  /*c2b0*/  @!P0 FADD R0, R0, -24 ;  /* 0xc1c0000000008421 */ /* 0x004fc80000000000 */
[----:B------:R-:W-:-:S04]  /*c2c0*/  FMUL R0, R0, 0.69314718246459960938 ;  /* 0x3f31721800007820 */ /* 0x000fc80000400000 */
[----:B------:R-:W-:-:S07]  /*c2d0*/  FFMA R9, R17, UR6, R0 ;  /* 0x0000000611097c23 */ /* 0x000fce0008000000 */
.L_x_53:
[----:B------:R-:W-:Y:S05]  /*c2e0*/  BSYNC B0 ;  /* 0x0000000000007941 */ /* 0x000fea0003800000 */
.L_x_52:
[----:B------:R-:W-:Y:S01]  /*c2f0*/  FSETP.NE.AND P0, PT, R14, -R15, PT ;  /* 0x8000000f0e00720b */ /* 0x000fe20003f05000 */
[----:B------:R-:W-:Y:S01]  /*c300*/  ULDC UR4, c[0x0][0x608] ;  /* 0x0001820000047ab9 */ /* 0x000fe20000000800 */
[----:B------:R-:W-:Y:S01]  /*c310*/  BSSY B0, `(.L_x_57) ;  /* 0x0000025000007945 */ /* 0x000fe20003800000 */
[----:B------:R-:W-:-:S04]  /*c320*/  FMUL R4, R4, UR4 ;  /* 0x0000000404047c20 */ /* 0x000fc80008400000 */
        /* <DEDUP_REMOVED lines=12> */
[----:B------:R-:W-:Y:S06]  /*c3f0*/  @!P0 BRA `(.L_x_58) ;  /* 0x0000000000588947 */ /* 0x000fec0003800000 */
[----:B------:R-:W-:Y:S01]  /*c400*/  IADD3 R0, R6, 0x1800000, RZ ;  /* 0x0180000006007810 */ /* 0x000fe20007ffe0ff */
[----:B------:R-:W-:Y:S03]  /*c410*/  BSSY B1, `(.L_x_59) ;  /* 0x000000d000017945 */ /* 0x000fe60003800000 */
[----:B------:R-:W-:-:S04]  /*c420*/  LOP3.LUT R0, R0, 0x7f800000, RZ, 0xc0, !PT ;  /* 0x7f80000000007812 */ /* 0x000fc800078ec0ff */
[----:B------:R-:W-:-:S13]  /*c430*/  ISETP.GT.U32.AND P0, PT, R0, 0x1ffffff, PT ;  /* 0x01ffffff0000780c */ /* 0x000fda0003f04070 */
[----:B------:R-:W-:Y:S05]  /*c440*/  @P0 BRA `(.L_x_60) ;  /* 0x0000000000140947 */ /* 0x000fea0003800000 */
[----:B------:R-:W-:Y:S01]  /*c450*/  IMAD.MOV.U32 R3, RZ, RZ, R6 ;  /* 0x000000ffff037224 */ /* 0x000fe200078e0006 */
[----:B------:R-:W-:-:S07]  /*c460*/  MOV R12, 0xc480 ;  /* 0x0000c480000c7802 */ /* 0x000fce0000000f00 */
[----:B-1----:R-:W-:Y:S05]  /*c470*/  CALL.REL.NOINC `($__internal_0_$__cuda_sm20_rcp_rn_f32_slowpath) ;  /* 0x0000000c00b47944 */ /* 0x002fea0003c00000 */
[----:B------:R-:W-:Y:S01]  /*c480*/  IMAD.MOV.U32 R8, RZ, RZ, R0 ;  /* 0x000000ffff087224 */ /* 0x000fe200078e0000 */
[----:B------:R-:W-:Y:S06]  /*c490*/  BRA `(.L_x_61) ;  /* 0x0000000000107947 */ /* 0x000fec0003800000 */
.L_x_60:
[----:B------:R-:W2:Y:S02]  /*c4a0*/  MUFU.RCP R3, R6 ;  /* 0x0000000600037308 */ /* 0x000ea40000001000 */
[----:B--2---:R-:W-:-:S04]  /*c4b0*/  FFMA R0, R6, R3, -1 ;  /* 0xbf80000006007423 */ /* 0x004fc80000000003 */
[----:B------:R-:W-:-:S04]  /*c4c0*/  FADD.FTZ R0, -R0, -RZ ;  /* 0x800000ff00007221 */ /* 0x000fc80000010100 */
[----:B------:R-:W-:-:S07]  /*c4d0*/  FFMA R8, R3, R0, R3 ;  /* 0x0000000003087223 */ /* 0x000fce0000000003 */
.L_x_61:
[----:B------:R-:W-:Y:S05]  /*c4e0*/  BSYNC B1 ;  /* 0x0000000000017941 */ /* 0x000fea0003800000 */
.L_x_59:
[----:B------:R-:W-:Y:S01]  /*c4f0*/  FSETP.GEU.AND P0, PT, |R6|, 1.175494350822287508e-38, PT ;  /* 0x008000000600780b */ /* 0x000fe20003f0e200 */
[----:B------:R-:W-:-:S12]  /*c500*/  ULDC UR4, c[0x0][0x600] ;  /* 0x0001800000047ab9 */ /* 0x000fd80000000800 */
[----:B------:R-:W-:-:S04]  /*c510*/  @!P0 FMUL R6, R6, 16777216 ;  /* 0x4b80000006068820 */ /* 0x000fc80000400000 */
[----:B------:R-:W2:Y:S02]  /*c520*/  MUFU.LG2 R0, R6 ;  /* 0x0000000600007308 */ /* 0x000ea40000000c00 */
[----:B--2---:R-:W-:-:S04]  /*c530*/  @!P0 FADD R0, R0, -24 ;  /* 0xc1c0000000008421 */ /* 0x004fc80000000000 */
[----:B------:R-:W-:-:S04]  /*c540*/  FMUL R0, R0, 0.69314718246459960938 ;  /* 0x3f31721800007820 */ /* 0x000fc80000400000 */
[----:B------:R-:W-:-:S07]  /*c550*/  FFMA R7, R19, UR4, R0 ;  /* 0x0000000413077c23 */ /* 0x000fce0008000000 */
.L_x_58:
[----:B------:R-:W-:Y:S05]  /*c560*/  BSYNC B0 ;  /* 0x0000000000007941 */ /* 0x000fea0003800000 */
.L_x_57:
[C---:B------:R-:W-:Y:S01]  /*c570*/  LOP3.LUT P0, R19, R16.reuse, 0x3, RZ, 0xc0, !PT ;  /* 0x0000000310137812 */ /* 0x040fe2000780c0ff */
[----:B------:R-:W-:Y:S01]  /*c580*/  ULDC UR4, c[0x0][0x608] ;  /* 0x0001820000047ab9 */ /* 0x000fe20000000800 */
[----:B------:R-:W-:Y:S01]  /*c590*/  LOP3.LUT R17, R16, 0x7f, RZ, 0xc0, !PT ;  /* 0x0000007f10117812 */ /* 0x000fe200078ec0ff */
[----:B------:R-:W-:Y:S01]  /*c5a0*/  ULDC.64 UR8, c[0x0][0x208] ;  /* 0x0000820000087ab9 */ /* 0x000fe20000000a00 */
[----:B------:R-:W-:Y:S01]  /*c5b0*/  FMUL R8, R8, UR4 ;  /* 0x0000000408087c20 */ /* 0x000fe20008400000 */
[----:B------:R-:W-:Y:S01]  /*c5c0*/  BSSY B0, `(.L_x_62) ;  /* 0x0000018000007945 */ /* 0x000fe20003800000 */
[----:B------:R-:W-:-:S07]  /*c5d0*/  SHF.R.U32.HI R18, RZ, 0x5, R17 ;  /* 0x00000005ff127819 */ /* 0x000fce0000011611 */
[----:B------:R-:W-:Y:S05]  /*c5e0*/  @P0 BRA `(.L_x_63) ;  /* 0x0000000000540947 */ /* 0x000fea0003800000 */
[----:B------:R-:W2:Y:S01]  /*c5f0*/  S2UR UR4, SR_CTAID.X ;  /* 0x00000000000479c3 */ /* 0x000ea20000002500 */
[----:B------:R-:W-:Y:S02]  /*c600*/  SHF.R.U32.HI R0, RZ, 0x2, R16 ;  /* 0x00000002ff007819 */ /* 0x000fe40000011610 */
[----:B------:R-:W-:Y:S02]  /*c610*/  SHF.L.U32 R3, R18, 0x4, RZ ;  /* 0x0000000412037819 */ /* 0x000fe400000006ff */
[----:B------:R-:W-:-:S04]  /*c620*/  LOP3.LUT R0, R0, 0x7, RZ, 0xc0, !PT ;  /* 0x0000000700007812 */ /* 0x000fc800078ec0ff */
[----:B------:R-:W-:Y:S01]  /*c630*/  LOP3.LUT R0, R3, 0xfffffff0, R0, 0xe2, !PT ;  /* 0xfffffff003007812 */ /* 0x000fe200078ee200 */
[----:B--2---:R-:W-:-:S03]  /*c640*/  USHF.L.U32 UR6, UR4, 0x6, URZ ;  /* 0x0000000604067899 */ /* 0x004fc6000800063f */
[----:B------:R-:W-:Y:S02]  /*c650*/  ULDC.64 UR4, c[0x0][0x688] ;  /* 0x0001a20000047ab9 */ /* 0x000fe40000000a00 */
[----:B------:R-:W-:Y:S02]  /*c660*/  UIMAD UR4, UR36, UR4, UR6 ;  /* 0x00000004240472a4 */ /* 0x000fe4000f8e0206 */
[----:B------:R-:W-:Y:S02]  /*c670*/  LOP3.LUT R3, R0, UR6, RZ, 0xfc, !PT ;  /* 0x0000000600037c12 */ /* 0x000fe4000f8efcff */
[----:B------:R-:W-:-:S03]  /*c680*/  UIMAD UR4, UR37, UR5, UR4 ;  /* 0x00000005250472a4 */ /* 0x000fc6000f8e0204 */
[C---:B------:R-:W-:Y:S01]  /*c690*/  VIADD R4, R3.reuse, 0x8 ;  /* 0x0000000803047836 */ /* 0x040fe20000000000 */
[----:B------:R-:W-:Y:S02]  /*c6a0*/  ULDC UR5, c[0x0][0x288] ;  /* 0x0000a20000057ab9 */ /* 0x000fe40000000800 */
[----:B------:R-:W-:Y:S02]  /*c6b0*/  ISETP.GE.U32.AND P0, PT, R3, UR5, PT ;  /* 0x0000000503007c0c */ /* 0x000fe4000bf06070 */
[----:B------:R-:W-:Y:S02]  /*c6c0*/  IADD3 R0, P2, R0, UR4, RZ ;  /* 0x0000000400007c10 */ /* 0x000fe4000ff5e0ff */
[----:B------:R-:W-:Y:S01]  /*c6d0*/  ISETP.GE.U32.AND P1, PT, R4, UR5, PT ;  /* 0x0000000504007c0c */ /* 0x000fe2000bf26070 */
[----:B------:R-:W-:Y:S02]  /*c6e0*/  ULDC.64 UR4, c[0x0][0x680] ;  /* 0x0001a00000047ab9 */ /* 0x000fe40000000a00 */
[----:B------:R-:W-:Y:S01]  /*c6f0*/  IMAD.X R3, RZ, RZ, RZ, P2 ;  /* 0x000000ffff037224 */ /* 0x000fe200010e06ff */
[----:B------:R-:W-:-:S04]  /*c700*/  LEA R4, P2, R0, UR4, 0x2 ;  /* 0x0000000400047c11 */ /* 0x000fc8000f8410ff */
[----:B------:R-:W-:-:S05]  /*c710*/  LEA.HI.X R5, R0, UR5, R3, 0x2, P2 ;  /* 0x0000000500057c11 */ /* 0x000fca00090f1403 */
[----:B------:R2:W-:Y:S04]  /*c720*/  @!P0 STG.E desc[UR8][R4.64], R9 ;  /* 0x0000000904008986 */ /* 0x0005e8000c101908 */
[----:B------:R2:W-:Y:S02]  /*c730*/  @!P1 STG.E desc[UR8][R4.64+0x20], R7 ;  /* 0x0000200704009986 */ /* 0x0005e4000c101908 */
.L_x_63:
[----:B------:R-:W-:Y:S05]  /*c740*/  BSYNC B0 ;  /* 0x0000000000007941 */ /* 0x000fea0003800000 */
.L_x_62:
[----:B------:R-:W-:Y:S01]  /*c750*/  ULDC.64 UR4, c[0x0][0x730] ;  /* 0x0001cc0000047ab9 */ /* 0x000fe20000000a00 */
[-C--:B------:R-:W-:Y:S01]  /*c760*/  FMUL R23, R106, R8.reuse ;  /* 0x000000086a177220 */ /* 0x080fe20000400000 */
[----:B------:R-:W-:Y:S01]  /*c770*/  ISETP.NE.U32.AND P0, PT, RZ, UR4, PT ;  /* 0x00000004ff007c0c */ /* 0x000fe2000bf05070 */
[-C--:B------:R-:W-:Y:S01]  /*c780*/  FMUL R107, R107, R8.reuse ;  /* 0x000000086b6b7220 */ /* 0x080fe20000400000 */
[-C--:B------:R-:W-:Y:S01]  /*c790*/  FMUL R25, R110, R8.reuse ;  /* 0x000000086e197220 */ /* 0x080fe20000400000 */
[-C--:B------:R-:W-:Y:S01]  /*c7a0*/  FMUL R111, R111, R8.reuse ;  /* 0x000000086f6f7220 */ /* 0x080fe20000400000 */
[----:B------:R-:W-:Y:S01]  /*c7b0*/  ISETP.NE.AND.EX P0, PT, RZ, UR5, PT, P0 ;  /* 0x00000005ff007c0c */ /* 0x000fe2000bf05300 */
[-C--:B------:R-:W-:Y:S01]  /*c7c0*/  FMUL R27, R98, R8.reuse ;  /* 0x00000008621b7220 */ /* 0x080fe20000400000 */
[-C--:B------:R-:W-:Y:S01]  /*c7d0*/  FMUL R99, R99, R8.reuse ;  /* 0x0000000863637220 */ /* 0x080fe20000400000 */
[-C--:B------:R-:W-:Y:S01]  /*c7e0*/  FMUL R29, R102, R8.reuse ;  /* 0x00000008661d7220 */ /* 0x080fe20000400000 */
[-C--:B------:R-:W-:Y:S01]  /*c7f0*/  FMUL R103, R103, R8.reuse ;  /* 0x0000000867677220 */ /* 0x080fe20000400000 */
[-C--:B------:R-:W-:Y:S01]  /*c800*/  FMUL R31, R90, R8.reuse ;  /* 0x000000085a1f7220 */ /* 0x080fe20000400000 */
[-C--:B------:R-:W-:Y:S01]  /*c810*/  FMUL R91, R91, R8.reuse ;  /* 0x000000085b5b7220 */ /* 0x080fe20000400000 */
[-C--:B------:R-:W-:Y:S01]  /*c820*/  FMUL R33, R94, R8.reuse ;  /* 0x000000085e217220 */ /* 0x080fe20000400000 */
[----:B------:R-:W-:-:S05]  /*c830*/  FMUL R95, R95, R8 ;  /* 0x000000085f5f7220 */ /* 0x000fca0000400000 */
[----:B------:R-:W-:Y:S05]  /*c840*/  @P0 BRA `(.L_x_64) ;  /* 0x0000000000200947 */ /* 0x000fea0003800000 */
[----:B------:R-:W-:Y:S02]  /*c850*/  ULDC.64 UR4, c[0x0][0x728] ;  /* 0x0001ca0000047ab9 */ /* 0x000fe40000000a00 */
[----:B------:R-:W-:-:S04]  /*c860*/  ISETP.NE.U32.AND P0, PT, RZ, UR4, PT ;  /* 0x00000004ff007c0c */ /* 0x000fc8000bf05070 */
[----:B------:R-:W-:-:S13]  /*c870*/  ISETP.NE.AND.EX P0, PT, RZ, UR5, PT, P0 ;  /* 0x00000005ff007c0c */ /* 0x000fda000bf05300 */
[----:B------:R-:W-:Y:S05]  /*c880*/  @!P0 BRA `(.L_x_65) ;  /* 0x00000000000c8947 */ /* 0x000fea0003800000 */
[----:B--2---:R-:W2:Y:S02]  /*c890*/  LDC.64 R4, c[0x0][0x728] ;  /* 0x0001ca00ff047b82 */ /* 0x004ea40000000a00 */
[----:B--2---:R3:W5:Y:S01]  /*c8a0*/  LDG.E R4, desc[UR8][R4.64] ;  /* 0x0000000804047981 */ /* 0x004762000c1e1900 */
[----:B------:R-:W-:Y:S05]  /*c8b0*/  BRA `(.L_x_64) ;  /* 0x0000000000047947 */ /* 0x000fea0003800000 */
.L_x_65:
[----:B--2---:R-:W4:Y:S02]  /*c8c0*/  LDC R4, c[0x0][0x720] ;  /* 0x0001c800ff047b82 */ /* 0x004f240000000800 */
.L_x_64:
[----:B------:R-:W-:Y:S02]  /*c8d0*/  MOV R0, RZ ;  /* 0x000000ff00007202 */ /* 0x000fe40000000f00 */
[----:B----45:R-:W-:Y:S02]  /*c8e0*/  MOV R22, R4 ;  /* 0x0000000400167202 */ /* 0x030fe40000000f00 */
[----:B------:R-:W-:-:S13]  /*c8f0*/  LOP3.LUT P0, RZ, R0, 0x9f, RZ, 0xc0, !PT ;  /* 0x0000009f00ff7812 */ /* 0x000fda000780c0ff */
[----:B------:R-:W-:Y:S05]  /*c900*/  @!P0 BRA `(.L_x_66) ;  /* 0x0000000000408947 */ /* 0x000fea0003800000 */
[----:B------:R-:W-:Y:S01]  /*c910*/  MOV R0, 0x0 ;  /* 0x0000000000007802 */ /* 0x000fe20000000f00 */
[----:B------:R-:W-:Y:S01]  /*c920*/  ULDC.64 UR4, c[0x4][0x70] ;  /* 0x01001c0000047ab9 */ /* 0x000fe20000000a00 */
[----:B------:R-:W-:Y:S01]  /*c930*/  ULDC.64 UR6, c[0x4][0x8] ;  /* 0x0100020000067ab9 */ /* 0x000fe20000000a00 */
[----:B--2---:R-:W-:Y:S01]  /*c940*/  IMAD.U32 R4, RZ, RZ, UR4 ;  /* 0x00000004ff047e24 */ /* 0x004fe2000f8e00ff */
[----:B------:R2:W4:Y:S01]  /*c950*/  LDC.64 R14, c[0x4][R0] ;  /* 0x01000000000e7b82 */ /* 0x0005220000000a00 */
[----:B---3--:R-:W-:Y:S01]  /*c960*/  IMAD.U32 R5, RZ, RZ, UR5 ;  /* 0x00000005ff057e24 */ /* 0x008fe2000f8e00ff */
[----:B------:R-:W-:Y:S01]  /*c970*/  ULDC.64 UR4, c[0x4][0x78] ;  /* 0x01001e0000047ab9 */ /* 0x000fe20000000a00 */
[----:B------:R-:W-:Y:S01]  /*c980*/  IMAD.U32 R10, RZ, RZ, UR6 ;  /* 0x00000006ff0a7e24 */ /* 0x000fe2000f8e00ff */
[----:B------:R-:W-:Y:S01]  /*c990*/  MOV R6, UR4 ;  /* 0x0000000400067c02 */ /* 0x000fe20008000f00 */
[----:B------:R-:W-:Y:S01]  /*c9a0*/  IMAD.U32 R7, RZ, RZ, UR5 ;  /* 0x00000005ff077e24 */ /* 0x000fe2000f8e00ff */
[----:B------:R-:W-:Y:S01]  /*c9b0*/  MOV R11, UR7 ;  /* 0x00000007000b7c02 */ /* 0x000fe20008000f00 */
[----:B------:R-:W-:Y:S01]  /*c9c0*/  IMAD.MOV.U32 R8, RZ, RZ, 0x70 ;  /* 0x00000070ff087424 */ /* 0x000fe200078e00ff */
[----:B------:R-:W-:Y:S01]  /*c9d0*/  MOV R13, RZ ;  /* 0x000000ff000d7202 */ /* 0x000fe20000000f00 */
[----:B--2---:R-:W-:-:S07]  /*c9e0*/  IMAD.MOV.U32 R12, RZ, RZ, 0x1 ;  /* 0x00000001ff0c7424 */ /* 0x004fce00078e00ff */
[----:B-1----:R-:W-:-:S07]  /*c9f0*/  LEPC R20, `(.L_x_66) ;  /* 0x000000001014794e */ /* 0x002fce0000000000 */
[----:B----4-:R-:W-:Y:S05]  /*ca00*/  CALL.ABS.NOINC R14 ;  /* 0x000000000e007343 */ /* 0x010fea0003c00000 */
.L_x_66:
        /* <DEDUP_REMOVED lines=9> */
[----:B------:R-:W-:Y:S01]  /*caa0*/  MOV R6, UR6 ;  /* 0x0000000600067c02 */ /* 0x000fe20008000f00 */
[----:B------:R-:W-:Y:S01]  /*cab0*/  IMAD.U32 R7, RZ, RZ, UR7 ;  /* 0x00000007ff077e24 */ /* 0x000fe2000f8e00ff */
[----:B------:R-:W-:Y:S01]  /*cac0*/  MOV R11, UR5 ;  /* 0x00000005000b7c02 */ /* 0x000fe20008000f00 */
[----:B------:R-:W-:Y:S01]  /*cad0*/  IMAD.U32 R10, RZ, RZ, UR4 ;  /* 0x00000004ff0a7e24 */ /* 0x000fe2000f8e00ff */
[----:B------:R-:W-:Y:S01]  /*cae0*/  MOV R13, RZ ;  /* 0x000000ff000d7202 */ /* 0x000fe20000000f00 */
[----:B------:R-:W-:-:S02]  /*caf0*/  IMAD.MOV.U32 R8, RZ, RZ, 0x70 ;  /* 0x00000070ff087424 */ /* 0x000fc400078e00ff */
[----:B--2---:R-:W-:-:S07]  /*cb00*/  IMAD.MOV.U32 R12, RZ, RZ, 0x1 ;  /* 0x00000001ff0c7424 */ /* 0x004fce00078e00ff */
[----:B-1----:R-:W-:-:S07]  /*cb10*/  LEPC R20, `(.L_x_67) ;  /* 0x000000001014794e */ /* 0x002fce0000000000 */
[----:B----4-:R-:W-:Y:S05]  /*cb20*/  CALL.ABS.NOINC R14 ;  /* 0x000000000e007343 */ /* 0x010fea0003c00000 */
.L_x_67:
[----:B------:R-:W-:Y:S01]  /*cb30*/  ULDC.64 UR4, c[0x0][0x730] ;  /* 0x0001cc0000047ab9 */ /* 0x000fe20000000a00 */
[----:B------:R-:W-:Y:S01]  /*cb40*/  IMAD.SHL.U32 R0, R16, 0x10, RZ ;  /* 0x0000001010007824 */ /* 0x000fe200078e00ff */
[----:B------:R-:W-:Y:S01]  /*cb50*/  ISETP.NE.U32.AND P0, PT, RZ, UR4, PT ;  /* 0x00000004ff007c0c */ /* 0x000fe2000bf05070 */
[----:B------:R-:W-:Y:S01]  /*cb60*/  VIADD R17, R17, 0x1f ;  /* 0x0000001f11117836 */ /* 0x000fe20000000000 */
[----:B------:R-:W-:Y:S01]  /*cb70*/  SHF.R.U32.HI R3, RZ, 0x1, R16 ;  /* 0x00000001ff037819 */ /* 0x000fe20000011610 */
[----:B------:R-:W-:Y:S01]  /*cb80*/  IMAD R19, R18, 0x10, R19 ;  /* 0x0000001012137824 */ /* 0x000fe200078e0213 */
[----:B------:R-:W-:Y:S02]  /*cb90*/  ISETP.NE.AND.EX P0, PT, RZ, UR5, PT, P0 ;  /* 0x00000005ff007c0c */ /* 0x000fe4000bf05300 */
[C---:B--2---:R-:W-:Y:S02]  /*cba0*/  LOP3.LUT R4, R0.reuse, 0x40, RZ, 0xc0, !PT ;  /* 0x0000004000047812 */ /* 0x044fe400078ec0ff */
[----:B------:R-:W-:-:S02]  /*cbb0*/  LOP3.LUT R0, R0, 0x80, RZ, 0xc0, !PT ;  /* 0x0000008000007812 */ /* 0x000fc400078ec0ff */
[----:B------:R-:W-:Y:S02]  /*cbc0*/  LOP3.LUT R3, R4, 0x8, R3, 0xf8, !PT ;  /* 0x0000000804037812 */ /* 0x000fe400078ef803 */
[----:B------:R-:W-:Y:S01]  /*cbd0*/  SHF.L.U32 R16, R16, 0x1, RZ ;  /* 0x0000000110107819 */ /* 0x000fe200000006ff */
[----:B------:R-:W-:-:S03]  /*cbe0*/  IMAD.U32 R0, R19, 0x10, R0 ;  /* 0x0000001013007824 */ /* 0x000fc600078e0000 */
[----:B------:R-:W-:Y:S01]  /*cbf0*/  LOP3.LUT R3, R3, 0x8, R16, 0x78, !PT ;  /* 0x0000000803037812 */ /* 0x000fe200078e7810 */
[----:B------:R-:W2:Y:S01]  /*cc00*/  @P0 LDC R22, c[0x0][0x720] ;  /* 0x0001c800ff160b82 */ /* 0x000ea20000000800 */
[----:B------:R-:W-:Y:S02]  /*cc10*/  ISETP.GT.U32.AND P0, PT, R17, 0x3e, PT ;  /* 0x0000003e1100780c */ /* 0x000fe40003f04070 */
[----:B------:R-:W-:Y:S01]  /*cc20*/  IADD3 R7, R0, R3, RZ ;  /* 0x0000000300077210 */ /* 0x000fe20007ffe0ff */
[-C--:B--2---:R-:W-:Y:S01]  /*cc30*/  FMUL R104, R104, R22.reuse ;  /* 0x0000001668687220 */ /* 0x084fe20000400000 */
[-C--:B------:R-:W-:Y:S01]  /*cc40*/  FMUL R105, R105, R22.reuse ;  /* 0x0000001669697220 */ /* 0x080fe20000400000 */
[-C--:B------:R-:W-:Y:S01]  /*cc50*/  FMUL R0, R23, R22.reuse ;  /* 0x0000001617007220 */ /* 0x080fe20000400000 */
[-C--:B------:R-:W-:Y:S01]  /*cc60*/  FMUL R3, R107, R22.reuse ;  /* 0x000000166b037220 */ /* 0x080fe20000400000 */
[-C--:B------:R-:W-:Y:S01]  /*cc70*/  FMUL R108, R108, R22.reuse ;  /* 0x000000166c6c7220 */ /* 0x080fe20000400000 */
[-C--:B------:R-:W-:Y:S01]  /*cc80*/  FMUL R109, R109, R22.reuse ;  /* 0x000000166d6d7220 */ /* 0x080fe20000400000 */
[-C--:B------:R-:W-:Y:S01]  /*cc90*/  FMUL R4, R25, R22.reuse ;  /* 0x0000001619047220 */ /* 0x080fe20000400000 */
[----:B---3--:R-:W-:Y:S01]  /*cca0*/  FMUL R5, R111, R22 ;  /* 0x000000166f057220 */ /* 0x008fe20000400000 */
[----:B------:R-:W-:Y:S01]  /*ccb0*/  F2FP.BF16.F32.PACK_AB R104, R105, R104 ;  /* 0x000000686968723e */ /* 0x000fe200000010ff */
        /* <DEDUP_REMOVED lines=16> */
[----:B------:R-:W-:-:S02]  /*cdc0*/  F2FP.BF16.F32.PACK_AB R105, R3, R0 ;  /* 0x000000000369723e */ /* 0x000fc400000010ff */
[----:B------:R-:W-:Y:S02]  /*cdd0*/  F2FP.BF16.F32.PACK_AB R106, R109, R108 ;  /* 0x0000006c6d6a723e */ /* 0x000fe400000010ff */
[----:B------:R-:W-:Y:S01]  /*cde0*/  F2FP.BF16.F32.PACK_AB R107, R5, R4 ;  /* 0x00000004056b723e */ /* 0x000fe200000010ff */
[----:B------:R-:W-:Y:S06]  /*cdf0*/  @P0 BRA `(.L_x_68) ;  /* 0x0000000000040947 */ /* 0x000fec0003800000 */
[----:B------:R-:W-:-:S04]  /*ce00*/  DEPBAR.LE SB0, 0x1 ;  /* 0x000080400000791a */ /* 0x000fc80000000000 */
.L_x_68:
[----:B------:R-:W-:Y:S05]  /*ce10*/  WARPSYNC.ALL ;  /* 0x0000000000007948 */ /* 0x000fea0003800000 */
[----:B------:R-:W-:Y:S01]  /*ce20*/  BAR.SYNC.DEFER_BLOCKING 0x1, 0x80 ;  /* 0x0042000000007b1d */ /* 0x000fe20000010000 */
[----:B------:R-:W-:Y:S01]  /*ce30*/  IMAD R7, R7, 0x2, R2 ;  /* 0x0000000207077824 */ /* 0x000fe200078e0202 */
[----:B------:R-:W-:Y:S02]  /*ce40*/  F2FP.BF16.F32.PACK_AB R96, R97, R96 ;  /* 0x000000606160723e */ /* 0x000fe400000010ff */
[----:B------:R-:W-:Y:S02]  /*ce50*/  F2FP.BF16.F32.PACK_AB R97, R6, R9 ;  /* 0x000000090661723e */ /* 0x000fe400000010ff */
[----:B------:R-:W-:Y:S01]  /*ce60*/  BSSY B0, `(.L_x_69) ;  /* 0x0000018000007945 */ /* 0x000fe20003800000 */
[----:B------:R-:W-:-:S02]  /*ce70*/  F2FP.BF16.F32.PACK_AB R98, R101, R100 ;  /* 0x000000646562723e */ /* 0x000fc400000010ff */
[----:B------:R-:W-:Y:S01]  /*ce80*/  F2FP.BF16.F32.PACK_AB R99, R8, R11 ;  /* 0x0000000b0863723e */ /* 0x000fe200000010ff */
[----:B------:R2:W-:Y:S01]  /*ce90*/  STSM.16.M88.4 [R7], R104 ;  /* 0x0000006807007844 */ /* 0x0005e20000000200 */
[----:B------:R-:W-:Y:S01]  /*cea0*/  @!PT LDS RZ, [RZ] ;  /* 0x00000000fffff984 */ /* 0x000fe20000000800 */
[----:B------:R-:W-:Y:S01]  /*ceb0*/  @!PT LDS RZ, [RZ] ;  /* 0x00000000fffff984 */ /* 0x000fe20000000800 */
[----:B------:R-:W-:Y:S01]  /*cec0*/  @!PT LDS RZ, [RZ] ;  /* 0x00000000fffff984 */ /* 0x000fe20000000800 */
[----:B------:R-:W-:Y:S01]  /*ced0*/  @!PT LDS RZ, [RZ] ;  /* 0x00000000fffff984 */ /* 0x000fe20000000800 */
[----:B------:R3:W-:Y:S06]  /*cee0*/  MEMBAR.ALL.CTA ;  /* 0x0000000000007992 */ /* 0x0007ec0000008000 */
[----:B---3--:R-:W3:Y:S02]  /*cef0*/  FENCE.VIEW.ASYNC.S ;  /* 0x00000000000073c6 */ /* 0x008ee40000000000 */
[----:B---3--:R-:W-:Y:S06]  /*cf00*/  BAR.SYNC.DEFER_BLOCKING 0x1, 0x80 ;  /* 0x0042000000007b1d */ /* 0x008fec0000010000 */
[----:B------:R-:W-:Y:S05]  /*cf10*/  @P0 BRA `(.L_x_70) ;  /* 0x0000000000300947 */ /* 0x000fea0003800000 */
[----:B------:R-:W3:Y:S01]  /*cf20*/  S2UR UR10, SR_CTAID.X ;  /* 0x00000000000a79c3 */ /* 0x000ee20000002500 */
[----:B------:R-:W-:Y:S01]  /*cf30*/  ULDC.64 UR4, c[0x0][0x198] ;  /* 0x0000660000047ab9 */ /* 0x000fe20000000a00 */
[----:B------:R-:W-:Y:S01]  /*cf40*/  R2UR UR8, R2 ;  /* 0x00000000020872ca */ /* 0x000fe200000e0000 */
[----:B------:R-:W-:Y:S01]  /*cf50*/  UIADD3 UR4, UP0, UR4, 0x670, URZ ;  /* 0x0000067004047890 */ /* 0x000fe2000ff1e03f */
[----:B------:R-:W-:Y:S01]  /*cf60*/  UMOV UR9, URZ ;  /* 0x0000003f00097c82 */ /* 0x000fe20008000000 */
[----:B------:R-:W-:Y:S02]  /*cf70*/  UMOV UR11, UR36 ;  /* 0x00000024000b7c82 */ /* 0x000fe40008000000 */
[----:B------:R-:W-:Y:S01]  /*cf80*/  UIADD3.X UR5, URZ, UR5, URZ, UP0, !UPT ;  /* 0x000000053f057290 */ /* 0x000fe200087fe43f */
[----:B------:R-:W-:Y:S01]  /*cf90*/  UMOV UR12, UR37 ;  /* 0x00000025000c7c82 */ /* 0x000fe20008000000 */
[----:B---3--:R-:W-:-:S09]  /*cfa0*/  USHF.L.U32 UR10, UR10, 0x6, URZ ;  /* 0x000000060a0a7899 */ /* 0x008fd2000800063f */
[----:B------:R3:W-:Y:S01]  /*cfb0*/  UTMASTG.4D [UR8], [UR4] ;  /* 0x00000008040073b5 */ /* 0x0007e20008018000 */
[----:B------:R0:W-:Y:S01]  /*cfc0*/  UTMACMDFLUSH ;  /* 0x00000000000079b7 */ /* 0x0001e20000000000 */
[----:B---3--:R-:W-:-:S04]  /*cfd0*/  DEPBAR.LE SB0, 0x1 ;  /* 0x000080400000791a */ /* 0x008fc80000000000 */
.L_x_70:
[----:B------:R-:W-:Y:S05]  /*cfe0*/  BSYNC B0 ;  /* 0x0000000000007941 */ /* 0x000fea0003800000 */
.L_x_69:
[----:B------:R-:W-:Y:S01]  /*cff0*/  BAR.SYNC.DEFER_BLOCKING 0x1, 0x80 ;  /* 0x0042000000007b1d */ /* 0x000fe20000010000 */
[----:B------:R-:W-:Y:S02]  /*d000*/  F2FP.BF16.F32.PACK_AB R88, R89, R88 ;  /* 0x000000585958723e */ /* 0x000fe400000010ff */
[----:B------:R-:W-:Y:S02]  /*d010*/  F2FP.BF16.F32.PACK_AB R89, R10, R13 ;  /* 0x0000000d0a59723e */ /* 0x000fe400000010ff */
[----:B------:R-:W-:Y:S01]  /*d020*/  F2FP.BF16.F32.PACK_AB R90, R93, R92 ;  /* 0x0000005c5d5a723e */ /* 0x000fe200000010ff */
[----:B------:R-:W-:Y:S01]  /*d030*/  BSSY B0, `(.L_x_71) ;  /* 0x0000018000007945 */ /* 0x000fe20003800000 */
[----:B------:R-:W-:Y:S01]  /*d040*/  F2FP.BF16.F32.PACK_AB R91, R12, R15 ;  /* 0x0000000f0c5b723e */ /* 0x000fe200000010ff */
[----:B------:R3:W-:Y:S01]  /*d050*/  STSM.16.M88.4 [R7+0x800], R96 ;  /* 0x0008006007007844 */ /* 0x0007e20000000200 */
[----:B------:R-:W-:Y:S01]  /*d060*/  @!PT LDS RZ, [RZ] ;  /* 0x00000000fffff984 */ /* 0x000fe20000000800 */
[----:B------:R-:W-:Y:S01]  /*d070*/  @!PT LDS RZ, [RZ] ;  /* 0x00000000fffff984 */ /* 0x000fe20000000800 */
[----:B------:R-:W-:Y:S01]  /*d080*/  @!PT LDS RZ, [RZ] ;  /* 0x00000000fffff984 */ /* 0x000fe20000000800 */
[----:B------:R-:W-:Y:S01]  /*d090*/  @!PT LDS RZ, [RZ] ;  /* 0x00000000fffff984 */ /* 0x000fe20000000800 */
[----:B------:R4:W-:Y:S06]  /*d0a0*/  MEMBAR.ALL.CTA ;  /* 0x0000000000007992 */ /* 0x0009ec0000008000 */
[----:B----4-:R-:W4:Y:S02]  /*d0b0*/  FENCE.VIEW.ASYNC.S ;  /* 0x00000000000073c6 */ /* 0x010f240000000000 */
[----:B----4-:R-:W-:Y:S06]  /*d0c0*/  BAR.SYNC.DEFER_BLOCKING 0x1, 0x80 ;  /* 0x0042000000007b1d */ /* 0x010fec0000010000 */
[----:B------:R-:W-:Y:S05]  /*d0d0*/  @P0 BRA `(.L_x_72) ;  /* 0x0000000000340947 */ /* 0x000fea0003800000 */
[----:B------:R-:W4:Y:S01]  /*d0e0*/  S2UR UR10, SR_CTAID.X ;  /* 0x00000000000a79c3 */ /* 0x000f220000002500 */
[----:B------:R-:W-:Y:S01]  /*d0f0*/  R2UR UR8, R2 ;  /* 0x00000000020872ca */ /* 0x000fe200000e0000 */
[----:B------:R-:W-:Y:S01]  /*d100*/  ULDC.64 UR4, c[0x0][0x198] ;  /* 0x0000660000047ab9 */ /* 0x000fe20000000a00 */
[----:B------:R-:W-:Y:S01]  /*d110*/  UMOV UR9, 0x10 ;  /* 0x0000001000097882 */ /* 0x000fe20000000000 */
[----:B------:R-:W-:Y:S01]  /*d120*/  UIADD3 UR4, UP0, UR4, 0x670, URZ ;  /* 0x0000067004047890 */ /* 0x000fe2000ff1e03f */
[----:B------:R-:W-:Y:S01]  /*d130*/  UMOV UR11, UR36 ;  /* 0x00000024000b7c82 */ /* 0x000fe20008000000 */
[----:B------:R-:W-:Y:S02]  /*d140*/  UMOV UR12, UR37 ;  /* 0x00000025000c7c82 */ /* 0x000fe40008000000 */
[----:B------:R-:W-:-:S06]  /*d150*/  UIADD3.X UR5, URZ, UR5, URZ, UP0, !UPT ;  /* 0x000000053f057290 */ /* 0x000fcc00087fe43f */
[----:B------:R-:W-:Y:S02]  /*d160*/  UIADD3 UR8, UR8, 0x800, URZ ;  /* 0x0000080008087890 */ /* 0x000fe4000fffe03f */
[----:B----4-:R-:W-:-:S09]  /*d170*/  USHF.L.U32 UR10, UR10, 0x6, URZ ;  /* 0x000000060a0a7899 */ /* 0x010fd2000800063f */
[----:B------:R4:W-:Y:S01]  /*d180*/  UTMASTG.4D [UR8], [UR4] ;  /* 0x00000008040073b5 */ /* 0x0009e20008018000 */
[----:B------:R0:W-:Y:S01]  /*d190*/  UTMACMDFLUSH ;  /* 0x00000000000079b7 */ /* 0x0001e20000000000 */
[----:B----4-:R-:W-:-:S04]  /*d1a0*/  DEPBAR.LE SB0, 0x1 ;  /* 0x000080400000791a */ /* 0x010fc80000000000 */
.L_x_72:
[----:B------:R-:W-:Y:S05]  /*d1b0*/  BSYNC B0 ;  /* 0x0000000000007941 */ /* 0x000fea0003800000 */
.L_x_71:
[----:B------:R-:W-:Y:S06]  /*d1c0*/  BAR.SYNC.DEFER_BLOCKING 0x1, 0x80 ;  /* 0x0042000000007b1d */ /* 0x000fec0000010000 */
[----:B------:R-:W-:Y:S01]  /*d1d0*/  BSSY B0, `(.L_x_73) ;  /* 0x0000015000007945 */ /* 0x000fe20003800000 */
[----:B------:R4:W-:Y:S01]  /*d1e0*/  STSM.16.M88.4 [R7], R88 ;  /* 0x0000005807007844 */ /* 0x0009e20000000200 */
[----:B------:R-:W-:Y:S01]  /*d1f0*/  @!PT LDS RZ, [RZ] ;  /* 0x00000000fffff984 */ /* 0x000fe20000000800 */
[----:B------:R-:W-:Y:S01]  /*d200*/  @!PT LDS RZ, [RZ] ;  /* 0x00000000fffff984 */ /* 0x000fe20000000800 */
[----:B------:R-:W-:Y:S01]  /*d210*/  @!PT LDS RZ, [RZ] ;  /* 0x00000000fffff984 */ /* 0x000fe20000000800 */
[----:B------:R-:W-:Y:S01]  /*d220*/  @!PT LDS RZ, [RZ] ;  /* 0x00000000fffff984 */ /* 0x000fe20000000800 */
[----:B------:R5:W-:Y:S06]  /*d230*/  MEMBAR.ALL.CTA ;  /* 0x0000000000007992 */ /* 0x000bec0000008000 */
[----:B-----5:R-:W5:Y:S02]  /*d240*/  FENCE.VIEW.ASYNC.S ;  /* 0x00000000000073c6 */ /* 0x020f640000000000 */
[----:B-----5:R-:W-:Y:S06]  /*d250*/  BAR.SYNC.DEFER_BLOCKING 0x1, 0x80 ;  /* 0x0042000000007b1d */ /* 0x020fec0000010000 */
[----:B------:R-:W-:Y:S05]  /*d260*/  @P0 BRA `(.L_x_74) ;  /* 0x00000000002c0947 */ /* 0x000fea0003800000 */
[----:B------:R-:W5:Y:S01]  /*d270*/  S2UR UR10, SR_CTAID.X ;  /* 0x00000000000a79c3 */ /* 0x000f620000002500 */
[----:B------:R-:W-:Y:S01]  /*d280*/  ULDC.64 UR4, c[0x0][0x198] ;  /* 0x0000660000047ab9 */ /* 0x000fe20000000a00 */
[----:B------:R-:W-:Y:S01]  /*d290*/  R2UR UR8, R2 ;  /* 0x00000000020872ca */ /* 0x000fe200000e0000 */
[----:B------:R-:W-:Y:S01]  /*d2a0*/  UIADD3 UR4, UP0, UR4, 0x670, URZ ;  /* 0x0000067004047890 */ /* 0x000fe2000ff1e03f */
[----:B------:R-:W-:Y:S01]  /*d2b0*/  UMOV UR9, 0x20 ;  /* 0x0000002000097882 */ /* 0x000fe20000000000 */
[----:B------:R-:W-:Y:S02]  /*d2c0*/  UMOV UR11, UR36 ;  /* 0x00000024000b7c82 */ /* 0x000fe40008000000 */
[----:B------:R-:W-:Y:S01]  /*d2d0*/  UIADD3.X UR5, URZ, UR5, URZ, UP0, !UPT ;  /* 0x000000053f057290 */ /* 0x000fe200087fe43f */
[----:B------:R-:W-:Y:S01]  /*d2e0*/  UMOV UR12, UR37 ;  /* 0x00000025000c7c82 */ /* 0x000fe20008000000 */
[----:B-----5:R-:W-:-:S09]  /*d2f0*/  USHF.L.U32 UR10, UR10, 0x6, URZ ;  /* 0x000000060a0a7899 */ /* 0x020fd2000800063f */
[----:B------:R1:W-:Y:S02]  /*d300*/  UTMASTG.4D [UR8], [UR4] ;  /* 0x00000008040073b5 */ /* 0x0003e40008018000 */
[----:B-1----:R0:W-:Y:S02]  /*d310*/  UTMACMDFLUSH ;  /* 0x00000000000079b7 */ /* 0x0021e40000000000 */
.L_x_74:
[----:B------:R-:W-:Y:S05]  /*d320*/  BSYNC B0 ;  /* 0x0000000000007941 */ /* 0x000fea0003800000 */
.L_x_73:
[----:B------:R-:W-:-:S04]  /*d330*/  DEPBAR.LE SB0, 0x0 ;  /* 0x000080000000791a */ /* 0x000fc80000000000 */
[----:B------:R-:W-:Y:S05]  /*d340*/  EXIT ;  /* 0x000000000000794d */ /* 0x000fea0003800000 */
        .weak           $__internal_0_$__cuda_sm20_rcp_rn_f32_slowpath
        .type           $__internal_0_$__cuda_sm20_rcp_rn_f32_slowpath,@function
        .size           $__internal_0_$__cuda_sm20_rcp_rn_f32_slowpath,(.L_x_80 - $__internal_0_$__cuda_sm20_rcp_rn_f32_slowpath)
$__internal_0_$__cuda_sm20_rcp_rn_f32_slowpath:
[----:B------:R-:W-:Y:S01]  /*d350*/  IMAD.SHL.U32 R0, R3, 0x2, RZ ;  /* 0x0000000203007824 */ /* 0x000fe200078e00ff */
[----:B------:R-:W-:Y:S04]  /*d360*/  BSSY B2, `(.L_x_75) ;  /* 0x0000030000027945 */ /* 0x000fe80003800000 */
[----:B------:R-:W-:-:S04]  /*d370*/  SHF.R.U32.HI R13, RZ, 0x18, R0 ;  /* 0x00000018ff0d7819 */ /* 0x000fc80000011600 */
[----:B------:R-:W-:-:S13]  /*d380*/  ISETP.NE.U32.AND P0, PT, R13, RZ, PT ;  /* 0x000000ff0d00720c */ /* 0x000fda0003f05070 */
[----:B------:R-:W-:Y:S05]  /*d390*/  @P0 BRA `(.L_x_76) ;  /* 0x0000000000280947 */ /* 0x000fea0003800000 */
[----:B------:R-:W-:-:S04]  /*d3a0*/  SHF.L.U32 R0, R3, 0x1, RZ ;  /* 0x0000000103007819 */ /* 0x000fc800000006ff */
[----:B------:R-:W-:-:S13]  /*d3b0*/  ISETP.NE.AND P0, PT, R0, RZ, PT ;  /* 0x000000ff0000720c */ /* 0x000fda0003f05270 */
[----:B------:R-:W-:Y:S01]  /*d3c0*/  @P0 FFMA R5, R3, 1.84467440737095516160e+19, RZ ;  /* 0x5f80000003050823 */ /* 0x000fe200000000ff */
[----:B------:R-:W-:Y:S08]  /*d3d0*/  @!P0 MUFU.RCP R4, R3 ;  /* 0x0000000300048308 */ /* 0x000ff00000001000 */
[----:B------:R-:W1:Y:S02]  /*d3e0*/  @P0 MUFU.RCP R0, R5 ;  /* 0x0000000500000308 */ /* 0x000e640000001000 */
[----:B-1----:R-:W-:-:S04]  /*d3f0*/  @P0 FFMA R10, R5, R0, -1 ;  /* 0xbf800000050a0423 */ /* 0x002fc80000000000 */
[----:B------:R-:W-:-:S04]  /*d400*/  @P0 FADD.FTZ R11, -R10, -RZ ;  /* 0x800000ff0a0b0221 */ /* 0x000fc80000010100 */
[----:B------:R-:W-:-:S04]  /*d410*/  @P0 FFMA R0, R0, R11, R0 ;  /* 0x0000000b00000223 */ /* 0x000fc80000000000 */
[----:B------:R-:W-:Y:S01]  /*d420*/  @P0 FFMA R4, R0, 1.84467440737095516160e+19, RZ ;  /* 0x5f80000000040823 */ /* 0x000fe200000000ff */
[----:B------:R-:W-:Y:S06]  /*d430*/  BRA `(.L_x_77) ;  /* 0x0000000000887947 */ /* 0x000fec0003800000 */
.L_x_76:
[----:B------:R-:W-:-:S05]  /*d440*/  VIADD R18, R13, 0xffffff03 ;  /* 0xffffff030d127836 */ /* 0x000fca0000000000 */
[----:B------:R-:W-:-:S13]  /*d450*/  ISETP.GT.U32.AND P0, PT, R18, 0x1, PT ;  /* 0x000000011200780c */ /* 0x000fda0003f04070 */
[----:B------:R-:W-:Y:S05]  /*d460*/  @P0 BRA `(.L_x_78) ;  /* 0x0000000000780947 */ /* 0x000fea0003800000 */
[----:B------:R-:W-:Y:S01]  /*d470*/  LOP3.LUT R0, R3, 0x7fffff, RZ, 0xc0, !PT ;  /* 0x007fffff03007812 */ /* 0x000fe200078ec0ff */
[----:B------:R-:W-:-:S03]  /*d480*/  IMAD.MOV.U32 R11, RZ, RZ, 0x3 ;  /* 0x00000003ff0b7424 */ /* 0x000fc600078e00ff */
[----:B------:R-:W-:Y:S02]  /*d490*/  LOP3.LUT R0, R0, 0x3f800000, RZ, 0xfc, !PT ;  /* 0x3f80000000007812 */ /* 0x000fe400078efcff */
[----:B------:R-:W-:Y:S02]  /*d4a0*/  SHF.L.U32 R11, R11, R18, RZ ;  /* 0x000000120b0b7219 */ /* 0x000fe400000006ff */
[----:B------:R-:W1:Y:S02]  /*d4b0*/  MUFU.RCP R5, R0 ;  /* 0x0000000000057308 */ /* 0x000e640000001000 */
[----:B-1----:R-:W-:-:S04]  /*d4c0*/  FFMA R4, R0, R5, -1 ;  /* 0xbf80000000047423 */ /* 0x002fc80000000005 */
[----:B------:R-:W-:-:S04]  /*d4d0*/  FADD.FTZ R4, -R4, -RZ ;  /* 0x800000ff04047221 */ /* 0x000fc80000010100 */
[CCC-:B------:R-:W-:Y:S01]  /*d4e0*/  FFMA.RM R10, R5.reuse, R4.reuse, R5.reuse ;  /* 0x00000004050a7223 */ /* 0x1c0fe20000004005 */
[----:B------:R-:W-:-:S04]  /*d4f0*/  FFMA.RP R5, R5, R4, R5 ;  /* 0x0000000405057223 */ /* 0x000fc80000008005 */
[C---:B------:R-:W-:Y:S02]  /*d500*/  LOP3.LUT R4, R10.reuse, 0x7fffff, RZ, 0xc0, !PT ;  /* 0x007fffff0a047812 */ /* 0x040fe400078ec0ff */
[----:B------:R-:W-:Y:S02]  /*d510*/  FSETP.NEU.FTZ.AND P0, PT, R10, R5, PT ;  /* 0x000000050a00720b */ /* 0x000fe40003f1d000 */
[----:B------:R-:W-:Y:S02]  /*d520*/  LOP3.LUT R4, R4, 0x800000, RZ, 0xfc, !PT ;  /* 0x0080000004047812 */ /* 0x000fe400078efcff */
[----:B------:R-:W-:Y:S02]  /*d530*/  SEL R5, RZ, 0xffffffff, !P0 ;  /* 0xffffffffff057807 */ /* 0x000fe40004000000 */
[----:B------:R-:W-:Y:S02]  /*d540*/  LOP3.LUT R11, R11, R4, RZ, 0xc0, !PT ;  /* 0x000000040b0b7212 */ /* 0x000fe400078ec0ff */
[----:B------:R-:W-:-:S02]  /*d550*/  IADD3 R5, -R5, RZ, RZ ;  /* 0x000000ff05057210 */ /* 0x000fc40007ffe1ff */
[-C--:B------:R-:W-:Y:S02]  /*d560*/  SHF.R.U32.HI R11, RZ, R18.reuse, R11 ;  /* 0x00000012ff0b7219 */ /* 0x080fe4000001160b */
[--C-:B------:R-:W-:Y:S01]  /*d570*/  LOP3.LUT P1, RZ, R5, R18, R4.reuse, 0xf8, !PT ;  /* 0x0000001205ff7212 */ /* 0x100fe2000782f804 */
[----:B------:R-:W-:Y:S01]  /*d580*/  VIADD R5, R13, 0xffffff04 ;  /* 0xffffff040d057836 */ /* 0x000fe20000000000 */
[C---:B------:R-:W-:Y:S02]  /*d590*/  LOP3.LUT P0, RZ, R11.reuse, 0x1, RZ, 0xc0, !PT ;  /* 0x000000010bff7812 */ /* 0x040fe4000780c0ff */
[----:B------:R-:W-:Y:S02]  /*d5a0*/  LOP3.LUT P2, RZ, R11, 0x2, RZ, 0xc0, !PT ;  /* 0x000000020bff7812 */ /* 0x000fe4000784c0ff */
[----:B------:R-:W-:Y:S02]  /*d5b0*/  SHF.R.U32.HI R4, RZ, R5, R4 ;  /* 0x00000005ff047219 */ /* 0x000fe40000011604 */
[----:B------:R-:W-:-:S02]  /*d5c0*/  PLOP3.LUT P0, PT, P0, P1, P2, 0xe0, 0x0 ;  /* 0x000000000000781c */ /* 0x000fc40000703c20 */
[----:B------:R-:W-:Y:S02]  /*d5d0*/  LOP3.LUT P1, RZ, R3, 0x7fffff, RZ, 0xc0, !PT ;  /* 0x007fffff03ff7812 */ /* 0x000fe4000782c0ff */
[----:B------:R-:W-:-:S05]  /*d5e0*/  SEL R0, RZ, 0x1, !P0 ;  /* 0x00000001ff007807 */ /* 0x000fca0004000000 */
[----:B------:R-:W-:-:S05]  /*d5f0*/  IMAD.MOV R0, RZ, RZ, -R0 ;  /* 0x000000ffff007224 */ /* 0x000fca00078e0a00 */
[----:B------:R-:W-:-:S13]  /*d600*/  ISETP.GE.AND P0, PT, R0, RZ, PT ;  /* 0x000000ff0000720c */ /* 0x000fda0003f06270 */
[----:B------:R-:W-:-:S05]  /*d610*/  @!P0 IADD3 R4, R4, 0x1, RZ ;  /* 0x0000000104048810 */ /* 0x000fca0007ffe0ff */
[----:B------:R-:W-:-:S05]  /*d620*/  @!P1 IMAD.SHL.U32 R4, R4, 0x2, RZ ;  /* 0x0000000204049824 */ /* 0x000fca00078e00ff */
[----:B------:R-:W-:Y:S01]  /*d630*/  LOP3.LUT R4, R4, 0x80000000, R3, 0xf8, !PT ;  /* 0x8000000004047812 */ /* 0x000fe200078ef803 */
[----:B------:R-:W-:Y:S06]  /*d640*/  BRA `(.L_x_77) ;  /* 0x0000000000047947 */ /* 0x000fec0003800000 */
.L_x_78:
[----:B------:R1:W2:Y:S02]  /*d650*/  MUFU.RCP R4, R3 ;  /* 0x0000000300047308 */ /* 0x0002a40000001000 */
.L_x_77:
[----:B------:R-:W-:Y:S05]  /*d660*/  BSYNC B2 ;  /* 0x0000000000027941 */ /* 0x000fea0003800000 */
.L_x_75:
[----:B--2---:R-:W-:Y:S01]  /*d670*/  IMAD.MOV.U32 R0, RZ, RZ, R4 ;  /* 0x000000ffff007224 */ /* 0x004fe200078e0004 */
[----:B------:R-:W-:Y:S01]  /*d680*/  MOV R4, R12 ;  /* 0x0000000c00047202 */ /* 0x000fe20000000f00 */
[----:B------:R-:W-:-:S04]  /*d690*/  IMAD.MOV.U32 R5, RZ, RZ, 0x0 ;  /* 0x00000000ff057424 */ /* 0x000fc800078e00ff */
[----:B-1----:R-:W-:Y:S05]  /*d6a0*/  RET.REL.NODEC R4 `(_ZN7cutlass13device_kernelINS_4fmha6kernel13FmhaKernelTmaINS1_10collective15FmhaMainloopTmaINS_10bfloat16_tEfN4cute5tupleIJNS7_1CILi64EEENS9_ILi128EEENS9_ILi48EEEEEENS4_12CausalFusionEJEEENS4_15FmhaFwdEpilogueIS6_fNS8_IJSA_SC_SB_EEEEEJEEEEEvNT_6ParamsE) ;  /* 0xffffff2804547950 */ /* 0x002fea0003c3ffff */
.L_x_79:
[----:B------:R-:W-:-:S00]  /*d6b0*/  BRA `(.L_x_79) ;  /* 0xfffffffc00fc7947 */ /* 0x000fc0000383ffff */
[----:B------:R-:W-:-:S00]  /*d6c0*/  NOP ;  /* 0x0000000000007918 */ /* 0x000fc00000000000 */
        /* <DEDUP_REMOVED lines=11> */
.L_x_80:


//--------------------- .nv.global.init           --------------------------
	.section	.nv.global.init,"aw",@progbits
.nv.global.init:
	.type		$str$23,@object
	.size		$str$23,($str$24 - $str$23)
$str$23:
        /*0000*/ 	.byte	0x28, 0x61, 0x64, 0x64, 0x72, 0x65, 0x73, 0x73, 0x20, 0x26, 0x20, 0x6d, 0x61, 0x73, 0x6b, 0x29
        /*0010*/ 	.byte	0x20, 0x3d, 0x3d, 0x20, 0x30, 0x00
	.type		$str$24,@object
	.size		$str$24,(__unnamed_1 - $str$24)
$str$24:
        /*0016*/ 	.byte	0x2f, 0x74, 0x6d, 0x70, 0x2f, 0x63, 0x75, 0x74, 0x6c, 0x61, 0x73, 0x73, 0x5f, 0x73, 0x77, 0x65
        /*0026*/ 	.byte	0x65, 0x70, 0x5f, 0x73, 0x72, 0x63, 0x2f, 0x69, 0x6e, 0x63, 0x6c, 0x75, 0x64, 0x65, 0x2f, 0x63
        /*0036*/ 	.byte	0x75, 0x74, 0x65, 0x2f, 0x70, 0x6f, 0x69, 0x6e, 0x74, 0x65, 0x72, 0x5f, 0x66, 0x6c, 0x61, 0x67
        /*0046*/ 	.byte	0x67, 0x65, 0x64, 0x2e, 0x68, 0x70, 0x70, 0x00
	.type		__unnamed_1,@object
	.size		__unnamed_1,(__unnamed_2 - __unnamed_1)
__unnamed_1:
        /*004e*/ 	.byte	0x61, 0x75, 0x74, 0x6f, 0x20, 0x63, 0x75, 0x74, 0x65, 0x3a, 0x3a, 0x61, 0x73, 0x5f, 0x70, 0x6f
        /* <DEDUP_REMOVED lines=27> */
        /*020e*/ 	.byte	0x31, 0x30, 0x32, 0x34, 0x3e, 0x3e, 0x3e, 0x3e, 0x3e, 0x5d, 0x00
	.type		__unnamed_2,@object
	.size		__unnamed_2,(.L_1 - __unnamed_2)
__unnamed_2:
        /* <DEDUP_REMOVED lines=29> */
.L_1:


//--------------------- .nv.shared._ZN7cutlass13device_kernelINS_4fmha6kernel13FmhaKernelTmaINS1_10collective15FmhaMainloopTmaINS_10bfloat16_tEfN4cute5tupleIJNS7_1CILi64EEENS9_ILi128EEENS9_ILi48EEEEEENS4_12CausalFusionEJEEENS4_15FmhaFwdEpilogueIS6_fNS8_IJSA_SC_SB_EEEEEJEEEEEvNT_6ParamsE --------------------------
	.section	.nv.shared._ZN7cutlass13device_kernelINS_4fmha6kernel13FmhaKernelTmaINS1_10collective15FmhaMainloopTmaINS_10bfloat16_tEfN4cute5tupleIJNS7_1CILi64EEENS9_ILi128EEENS9_ILi48EEEEEENS4_12CausalFusionEJEEENS4_15FmhaFwdEpilogueIS6_fNS8_IJSA_SC_SB_EEEEEJEEEEEvNT_6ParamsE,"aw",@nobits
	.sectionflags	@""
	.align	16
	.zero		1024


//--------------------- .nv.shared.reserved.0     --------------------------
	.section	.nv.shared.reserved.0,"aw",@nobits
	.weak		__nv_reservedSMEM_offset_0_alias
	.size		__nv_reservedSMEM_offset_0_alias, 0, 0
	.other		__nv_reservedSMEM_offset_0_alias,@"STO_CUDA_RESERVED_SHARED STV_DEFAULT"
__nv_reservedSMEM_offset_0_alias:
	.zero		0


//--------------------- .nv.global                --------------------------
	.section	.nv.global,"aw",@nobits
.nv.global:
	.type		_ZN39_INTERNAL_0f529215_4_k_cu_03ed9063_29614cute1_E,@object
	.size		_ZN39_INTERNAL_0f529215_4_k_cu_03ed9063_29614cute1_E,(_ZN39_INTERNAL_0f529215_4_k_cu_03ed9063_29614cuda3std3__45__cpo6cbeginE - _ZN39_INTERNAL_0f529215_4_k_cu_03ed9063_29614cute1_E)
_ZN39_INTERNAL_0f529215_4_k_cu_03ed9063_29614cute1_E:
	.zero		1
	.type		_ZN39_INTERNAL_0f529215_4_k_cu_03ed9063_29614cuda3std3__45__cpo6cbeginE,@object
	.size		_ZN39_INTERNAL_0f529215_4_k_cu_03ed9063_29614cuda3std3__45__cpo6cbeginE,(_ZN39_INTERNAL_0f529215_4_k_cu_03ed9063_29614cuda3std3__48in_placeE - _ZN39_INTERNAL_0f529215_4_k_cu_03ed9063_29614cuda3std3__45__cpo6cbeginE)
_ZN39_INTERNAL_0f529215_4_k_cu_03ed9063_29614cuda3std3__45__cpo6cbeginE:
	.zero		1
	.type		_ZN39_INTERNAL_0f529215_4_k_cu_03ed9063_29614cuda3std3__48in_placeE,@object
	.size		_ZN39_INTERNAL_0f529215_4_k_cu_03ed9063_29614cuda3std3__48in_placeE,(_ZN39_INTERNAL_0f529215_4_k_cu_03ed9063_29614cuda3std6ranges3__45__cpo9iter_moveE - _ZN39_INTERNAL_0f529215_4_k_cu_03ed9063_29614cuda3std3__48in_placeE)
_ZN39_INTERNAL_0f529215_4_k_cu_03ed9063_29614cuda3std3__48in_placeE:
	.zero		1
	.type		_ZN39_INTERNAL_0f529215_4_k_cu_03ed9063_29614cuda3std6ranges3__45__cpo9iter_moveE,@object
	.size		_ZN39_INTERNAL_0f529215_4_k_cu_03ed9063_29614cuda3std6ranges3__45__cpo9iter_moveE,(_ZN39_INTERNAL_0f529215_4_k_cu_03ed9063_29614cuda3std3__45__cpo5beginE - _ZN39_INTERNAL_0f529215_4_k_cu_03ed9063_29614cuda3std6ranges3__45__cpo9iter_moveE)
_ZN39_INTERNAL_0f529215_4_k_cu_03ed9063_29614cuda3std6ranges3__45__cpo9iter_moveE:
	.zero		1
	.type		_ZN39_INTERNAL_0f529215_4_k_cu_03ed9063_29614cuda3std3__45__cpo5beginE,@object
	.size		_ZN39_INTERNAL_0f529215_4_k_cu_03ed9063_29614cuda3std3__45__cpo5beginE,(_ZN39_INTERNAL_0f529215_4_k_cu_03ed9063_29614cuda3std3__441_GLOBAL__N__0f529215_4_k_cu_03ed9063_29616ignoreE - _ZN39_INTERNAL_0f529215_4_k_cu_03ed9063_29614cuda3std3__45__cpo5beginE)
_ZN39_INTERNAL_0f529215_4_k_cu_03ed9063_29614cuda3std3__45__cpo5beginE:
	.zero		1
	.type		_ZN39_INTERNAL_0f529215_4_k_cu_03ed9063_29614cuda3std3__441_GLOBAL__N__0f529215_4_k_cu_03ed9063_29616ignoreE,@object
	.size		_ZN39_INTERNAL_0f529215_4_k_cu_03ed9063_29614cuda3std3__441_GLOBAL__N__0f529215_4_k_cu_03ed9063_29616ignoreE,(_ZN39_INTERNAL_0f529215_4_k_cu_03ed9063_29614cute7productE - _ZN39_INTERNAL_0f529215_4_k_cu_03ed9063_29614cuda3std3__441_GLOBAL__N__0f529215_4_k_cu_03ed9063_29616ignoreE)
_ZN39_INTERNAL_0f529215_4_k_cu_03ed9063_29614cuda3std3__441_GLOBAL__N__0f529215_4_k_cu_03ed9063_29616ignoreE:
	.zero		1
	.type		_ZN39_INTERNAL_0f529215_4_k_cu_03ed9063_29614cute7productE,@object
	.size		_ZN39_INTERNAL_0f529215_4_k_cu_03ed9063_29614cute7productE,(_ZN39_INTERNAL_0f529215_4_k_cu_03ed9063_29614cuda3std3__45__cpo3endE - _ZN39_INTERNAL_0f529215_4_k_cu_03ed9063_29614cute7productE)
_ZN39_INTERNAL_0f529215_4_k_cu_03ed9063_29614cute7productE:
	.zero		1
	.type		_ZN39_INTERNAL_0f529215_4_k_cu_03ed9063_29614cuda3std3__45__cpo3endE,@object
	.size		_ZN39_INTERNAL_0f529215_4_k_cu_03ed9063_29614cuda3std3__45__cpo3endE,(_ZN39_INTERNAL_0f529215_4_k_cu_03ed9063_29614cuda3std3__419piecewise_constructE - _ZN39_INTERNAL_0f529215_4_k_cu_03ed9063_29614cuda3std3__45__cpo3endE)
_ZN39_INTERNAL_0f529215_4_k_cu_03ed9063_29614cuda3std3__45__cpo3endE:
	.zero		1
	.type		_ZN39_INTERNAL_0f529215_4_k_cu_03ed9063_29614cuda3std3__419piecewise_constructE,@object
	.size		_ZN39_INTERNAL_0f529215_4_k_cu_03ed9063_29614cuda3std3__419piecewise_constructE,(_ZN39_INTERNAL_0f529215_4_k_cu_03ed9063_29614cuda3std3__45__cpo4cendE - _ZN39_INTERNAL_0f529215_4_k_cu_03ed9063_29614cuda3std3__419piecewise_constructE)
_ZN39_INTERNAL_0f529215_4_k_cu_03ed9063_29614cuda3std3__419piecewise_constructE:
	.zero		1
	.type		_ZN39_INTERNAL_0f529215_4_k_cu_03ed9063_29614cuda3std3__45__cpo4cendE,@object
	.size		_ZN39_INTERNAL_0f529215_4_k_cu_03ed9063_29614cuda3std3__45__cpo4cendE,(_ZN39_INTERNAL_0f529215_4_k_cu_03ed9063_29614cuda3std6ranges3__45__cpo4swapE - _ZN39_INTERNAL_0f529215_4_k_cu_03ed9063_29614cuda3std3__45__cpo4cendE)
_ZN39_INTERNAL_0f529215_4_k_cu_03ed9063_29614cuda3std3__45__cpo4cendE:
	.zero		1
	.type		_ZN39_INTERNAL_0f529215_4_k_cu_03ed9063_29614cuda3std6ranges3__45__cpo4swapE,@object
	.size		_ZN39_INTERNAL_0f529215_4_k_cu_03ed9063_29614cuda3std6ranges3__45__cpo4swapE,(.L_9 - _ZN39_INTERNAL_0f529215_4_k_cu_03ed9063_29614cuda3std6ranges3__45__cpo4swapE)
_ZN39_INTERNAL_0f529215_4_k_cu_03ed9063_29614cuda3std6ranges3__45__cpo4swapE:
	.zero		1
.L_9:


//--------------------- .nv.constant0._ZN7cutlass13device_kernelINS_4fmha6kernel13FmhaKernelTmaINS1_10collective15FmhaMainloopTmaINS_10bfloat16_tEfN4cute5tupleIJNS7_1CILi64EEENS9_ILi128EEENS9_ILi48EEEEEENS4_12CausalFusionEJEEENS4_15FmhaFwdEpilogueIS6_fNS8_IJSA_SC_SB_EEEEEJEEEEEvNT_6ParamsE --------------------------
	.section	.nv.constant0._ZN7cutlass13device_kernelINS_4fmha6kernel13FmhaKernelTmaINS1_10collective15FmhaMainloopTmaINS_10bfloat16_tEfN4cute5tupleIJNS7_1CILi64EEENS9_ILi128EEENS9_ILi48EEEEEENS4_12CausalFusionEJEEENS4_15FmhaFwdEpilogueIS6_fNS8_IJSA_SC_SB_EEEEEJEEEEEvNT_6ParamsE,"a",@progbits
	.sectionflags	@""
	.align	4
.nv.constant0._ZN7cutlass13device_kernelINS_4fmha6kernel13FmhaKernelTmaINS1_10collective15FmhaMainloopTmaINS_10bfloat16_tEfN4cute5tupleIJNS7_1CILi64EEENS9_ILi128EEENS9_ILi48EEEEEENS4_12CausalFusionEJEEENS4_15FmhaFwdEpilogueIS6_fNS8_IJSA_SC_SB_EEEEEJEEEEEvNT_6ParamsE:
	.zero		2688


//--------------------- SYMBOLS --------------------------

	.type		.nv.reservedSmem.offset0,@object
	.size		.nv.reservedSmem.offset0,0x4
	.type		__assertfail,@function
